# CuTe-DSL kernel — source=cudnn_frontend_dsl family=grouped_gemm_swiglu
# config = {"ab_dtype": "Float8E4M3FN", "sf_vec": 16, "d_dtype": "Float4E2M1FN", "vector_f32": true, "mma_mn": [256, 128], "cluster_mn": [2, 1]}


// ===== COMPILED SASS (sm_100a) =====

	.target	sm_100a

	.elftype	@"ET_EXEC"


//--------------------- .note.nv.tkinfo           --------------------------
	.section	.note.nv.tkinfo,"",@"SHT_NOTE"
	.sectionflags	@"SHF_NOTE_NV_TKINFO"
	.tkinfo
        /*0018*/ 	.word	0x00000081
        /*0030*/ 	.string	""
        /*0030*/ 	.string	"ptxas"
        /*0030*/ 	.string	"Cuda compilation tools, release 12.9, V12.9.83"
        /*0030*/ 	.string	"Build system must define TOOLS_VERSION_EXTENDED"
        /*0030*/ 	.string	"-O 3 -arch sm_100a "



//--------------------- .note.nv.cuver            --------------------------
	.section	.note.nv.cuver,"",@"SHT_NOTE"
	.sectionflags	@"SHF_NOTE_NV_CUVER"
        /*0018*/ 	.short	0x0001
        /*001a*/ 	.short	0x0064
        /*001c*/ 	.short	0x0001
        /*001e*/ 	.short	0x0000
        /*0020*/ 	.short	0x0001
        /*0022*/ 	.short	0x0000


//--------------------- .nv.info                  --------------------------
	.section	.nv.info,"",@"SHT_CUDA_INFO"
	.align	4


	//----- nvinfo : EIATTR_REGCOUNT
	.align		4
        /*0000*/ 	.byte	0x04, 0x2f
        /*0002*/ 	.short	(.L_6 - .L_5)
	.align		4
.L_5:
        /*0004*/ 	.word	index@(kernel_cutlass_kernel_cudnngrouped_gemmgrouped_gemm_swiglugrouped_gemm_swiglu_quantBlockScaledContiguousGroupedGemmKernel_object_at__TiledMMA_ThrLayoutVMNK21111000_PermutationMNK____MMAAt_0)
        /*0008*/ 	.word	0x00000085


	//----- nvinfo : EIATTR_FRAME_SIZE
	.align		4
.L_6:
        /*000c*/ 	.byte	0x04, 0x11
        /*000e*/ 	.short	(.L_8 - .L_7)
	.align		4
.L_7:
        /*0010*/ 	.word	index@($__internal_2_$__cuda_sm10x_tcgen05_guardrail_trap_unallocated_columns_being_dealloced)
        /*0014*/ 	.word	0x00000000


	//----- nvinfo : EIATTR_FRAME_SIZE
	.align		4
.L_8:
        /*0018*/ 	.byte	0x04, 0x11
        /*001a*/ 	.short	(.L_10 - .L_9)
	.align		4
.L_9:
        /*001c*/ 	.word	index@($__internal_1_$__cuda_sm10x_tcgen05_guardrail_trap_phase_invalid_during_alloc)
        /*0020*/ 	.word	0x00000000


	//----- nvinfo : EIATTR_FRAME_SIZE
	.align		4
.L_10:
        /*0024*/ 	.byte	0x04, 0x11
        /*0026*/ 	.short	(.L_12 - .L_11)
	.align		4
.L_11:
        /*0028*/ 	.word	index@($__internal_0_$__cuda_sm10x_tcgen05_guardrail_trap_col_being_dealloced_not_returned_by_alloc)
        /*002c*/ 	.word	0x00000000


	//----- nvinfo : EIATTR_FRAME_SIZE
	.align		4
.L_12:
        /*0030*/ 	.byte	0x04, 0x11
        /*0032*/ 	.short	(.L_14 - .L_13)
	.align		4
.L_13:
        /*0034*/ 	.word	index@(kernel_cutlass_kernel_cudnngrouped_gemmgrouped_gemm_swiglugrouped_gemm_swiglu_quantBlockScaledContiguousGroupedGemmKernel_object_at__TiledMMA_ThrLayoutVMNK21111000_PermutationMNK____MMAAt_0)
        /*0038*/ 	.word	0x00000000


	//----- nvinfo : EIATTR_MIN_STACK_SIZE
	.align		4
.L_14:
        /*003c*/ 	.byte	0x04, 0x12
        /*003e*/ 	.short	(.L_16 - .L_15)
	.align		4
.L_15:
        /*0040*/ 	.word	index@(kernel_cutlass_kernel_cudnngrouped_gemmgrouped_gemm_swiglugrouped_gemm_swiglu_quantBlockScaledContiguousGroupedGemmKernel_object_at__TiledMMA_ThrLayoutVMNK21111000_PermutationMNK____MMAAt_0)
        /*0044*/ 	.word	0x00000000
.L_16:


//--------------------- .nv.info.kernel_cutlass_kernel_cudnngrouped_gemmgrouped_gemm_swiglugrouped_gemm_swiglu_quantBlockScaledContiguousGroupedGemmKernel_object_at__TiledMMA_ThrLayoutVMNK21111000_PermutationMNK____MMAAt_0 --------------------------
	.section	.nv.info.kernel_cutlass_kernel_cudnngrouped_gemmgrouped_gemm_swiglugrouped_gemm_swiglu_quantBlockScaledContiguousGroupedGemmKernel_object_at__TiledMMA_ThrLayoutVMNK21111000_PermutationMNK____MMAAt_0,"",@"SHT_CUDA_INFO"
	.sectionflags	@""
	.align	4


	//----- nvinfo : EIATTR_CUDA_API_VERSION
	.align		4
        /*0000*/ 	.byte	0x04, 0x37
        /*0002*/ 	.short	(.L_18 - .L_17)
.L_17:
        /*0004*/ 	.word	0x00000081


	//----- nvinfo : EIATTR_KPARAM_INFO
	.align		4
.L_18:
        /*0008*/ 	.byte	0x04, 0x17
        /*000a*/ 	.short	(.L_20 - .L_19)
.L_19:
        /*000c*/ 	.word	0x00000000
        /*0010*/ 	.short	0x000f
        /*0012*/ 	.short	0x03f8
        /*0014*/ 	.byte	0x00, 0xf0, 0x31, 0x00


	//----- nvinfo : EIATTR_KPARAM_INFO
	.align		4
.L_20:
        /*0018*/ 	.byte	0x04, 0x17
        /*001a*/ 	.short	(.L_22 - .L_21)
.L_21:
        /*001c*/ 	.word	0x00000000
        /*0020*/ 	.short	0x000e
        /*0022*/ 	.short	0x03ec
        /*0024*/ 	.byte	0x00, 0xf0, 0x31, 0x00


	//----- nvinfo : EIATTR_KPARAM_INFO
	.align		4
.L_22:
        /*0028*/ 	.byte	0x04, 0x17
        /*002a*/ 	.short	(.L_24 - .L_23)
.L_23:
        /*002c*/ 	.word	0x00000000
        /*0030*/ 	.short	0x000d
        /*0032*/ 	.short	0x03e0
        /*0034*/ 	.byte	0x00, 0xf0, 0x31, 0x00


	//----- nvinfo : EIATTR_KPARAM_INFO
	.align		4
.L_24:
        /*0038*/ 	.byte	0x04, 0x17
        /*003a*/ 	.short	(.L_26 - .L_25)
.L_25:
        /*003c*/ 	.word	0x00000000
        /*0040*/ 	.short	0x000c
        /*0042*/ 	.short	0x03d8
        /*0044*/ 	.byte	0x00, 0xf0, 0x21, 0x00


	//----- nvinfo : EIATTR_KPARAM_INFO
	.align		4
.L_26:
        /*0048*/ 	.byte	0x04, 0x17
        /*004a*/ 	.short	(.L_28 - .L_27)
.L_27:
        /*004c*/ 	.word	0x00000000
        /*0050*/ 	.short	0x000b
        /*0052*/ 	.short	0x03d0
        /*0054*/ 	.byte	0x00, 0xf0, 0x21, 0x00


	//----- nvinfo : EIATTR_KPARAM_INFO
	.align		4
.L_28:
        /*0058*/ 	.byte	0x04, 0x17
        /*005a*/ 	.short	(.L_30 - .L_29)
.L_29:
        /*005c*/ 	.word	0x00000000
        /*0060*/ 	.short	0x000a
        /*0062*/ 	.short	0x03c8
        /*0064*/ 	.byte	0x00, 0xf0, 0x21, 0x00


	//----- nvinfo : EIATTR_KPARAM_INFO
	.align		4
.L_30:
        /*0068*/ 	.byte	0x04, 0x17
        /*006a*/ 	.short	(.L_32 - .L_31)
.L_31:
        /*006c*/ 	.word	0x00000000
        /*0070*/ 	.short	0x0009
        /*0072*/ 	.short	0x03c0
        /*0074*/ 	.byte	0x00, 0xf0, 0x21, 0x00


	//----- nvinfo : EIATTR_KPARAM_INFO
	.align		4
.L_32:
        /*0078*/ 	.byte	0x04, 0x17
        /*007a*/ 	.short	(.L_34 - .L_33)
.L_33:
        /*007c*/ 	.word	0x00000000
        /*0080*/ 	.short	0x0008
        /*0082*/ 	.short	0x0340
        /*0084*/ 	.byte	0x00, 0xf0, 0x01, 0x02


	//----- nvinfo : EIATTR_KPARAM_INFO
	.align		4
.L_34:
        /*0088*/ 	.byte	0x04, 0x17
        /*008a*/ 	.short	(.L_36 - .L_35)
.L_35:
        /*008c*/ 	.word	0x00000000
        /*0090*/ 	.short	0x0007
        /*0092*/ 	.short	0x02c0
        /*0094*/ 	.byte	0x00, 0xf0, 0x01, 0x02


	//----- nvinfo : EIATTR_KPARAM_INFO
	.align		4
.L_36:
        /*0098*/ 	.byte	0x04, 0x17
        /*009a*/ 	.short	(.L_38 - .L_37)
.L_37:
        /*009c*/ 	.word	0x00000000
        /*00a0*/ 	.short	0x0006
        /*00a2*/ 	.short	0x0240
        /*00a4*/ 	.byte	0x00, 0xf0, 0x01, 0x02


	//----- nvinfo : EIATTR_KPARAM_INFO
	.align		4
.L_38:
        /*00a8*/ 	.byte	0x04, 0x17
        /*00aa*/ 	.short	(.L_40 - .L_39)
.L_39:
        /*00ac*/ 	.word	0x00000000
        /*00b0*/ 	.short	0x0005
        /*00b2*/ 	.short	0x01c0
        /*00b4*/ 	.byte	0x00, 0xf0, 0x01, 0x02


	//----- nvinfo : EIATTR_KPARAM_INFO
	.align		4
.L_40:
        /*00b8*/ 	.byte	0x04, 0x17
        /*00ba*/ 	.short	(.L_42 - .L_41)
.L_41:
        /*00bc*/ 	.word	0x00000000
        /*00c0*/ 	.short	0x0004
        /*00c2*/ 	.short	0x0140
        /*00c4*/ 	.byte	0x00, 0xf0, 0x01, 0x02


	//----- nvinfo : EIATTR_KPARAM_INFO
	.align		4
.L_42:
        /*00c8*/ 	.byte	0x04, 0x17
        /*00ca*/ 	.short	(.L_44 - .L_43)
.L_43:
        /*00cc*/ 	.word	0x00000000
        /*00d0*/ 	.short	0x0003
        /*00d2*/ 	.short	0x00c0
        /*00d4*/ 	.byte	0x00, 0xf0, 0x01, 0x02


	//----- nvinfo : EIATTR_KPARAM_INFO
	.align		4
.L_44:
        /*00d8*/ 	.byte	0x04, 0x17
        /*00da*/ 	.short	(.L_46 - .L_45)
.L_45:
        /*00dc*/ 	.word	0x00000000
        /*00e0*/ 	.short	0x0002
        /*00e2*/ 	.short	0x0040
        /*00e4*/ 	.byte	0x00, 0xf0, 0x01, 0x02


	//----- nvinfo : EIATTR_KPARAM_INFO
	.align		4
.L_46:
        /*00e8*/ 	.byte	0x04, 0x17
        /*00ea*/ 	.short	(.L_48 - .L_47)
.L_47:
        /*00ec*/ 	.word	0x00000000
        /*00f0*/ 	.short	0x0001
        /*00f2*/ 	.short	0x000c
        /*00f4*/ 	.byte	0x00, 0xf0, 0x31, 0x00


	//----- nvinfo : EIATTR_KPARAM_INFO
	.align		4
.L_48:
        /*00f8*/ 	.byte	0x04, 0x17
        /*00fa*/ 	.short	(.L_50 - .L_49)
.L_49:
        /*00fc*/ 	.word	0x00000000
        /*0100*/ 	.short	0x0000
        /*0102*/ 	.short	0x0000
        /*0104*/ 	.byte	0x00, 0xf0, 0x31, 0x00


	//----- nvinfo : EIATTR_AT_ENTRY_FRAGMENTS
	.align		4
.L_50:
        /*0108*/ 	.byte	0x04, 0x4f
        /*010a*/ 	.short	(.L_52 - .L_51)


	//   ....[0]....
.L_51:
        /*010c*/ 	.word	0x00000004


	//   ....[1]....
        /*0110*/ 	.word	0x00000005


	//----- nvinfo : EIATTR_RESERVED_SMEM_USED
	.align		4
.L_52:
        /*0114*/ 	.byte	0x01, 0x41
	.zero		2


	//----- nvinfo : EIATTR_SPARSE_MMA_MASK
	.align		4
        /*0118*/ 	.byte	0x03, 0x50
        /*011a*/ 	.short	0x0000


	//----- nvinfo : EIATTR_TCGEN05_2CTA_USED
	.align		4
        /*011c*/ 	.byte	0x01, 0x52
	.zero		2


	//----- nvinfo : EIATTR_MAXREG_COUNT
	.align		4
        /*0120*/ 	.byte	0x03, 0x1b
        /*0122*/ 	.short	0x00ff


	//----- nvinfo : EIATTR_NUM_BARRIERS
	.align		4
        /*0124*/ 	.byte	0x02, 0x4c
        /*0126*/ 	.byte	0x05
	.zero		1


	//----- nvinfo : EIATTR_INT_WARP_WIDE_INSTR_OFFSETS
	.align		4
        /*0128*/ 	.byte	0x04, 0x31
        /*012a*/ 	.short	(.L_54 - .L_53)


	//   ....[0]....
.L_53:
        /*012c*/ 	.word	0x000054c0


	//   ....[1]....
        /*0130*/ 	.word	0x00005540


	//   ....[2]....
        /*0134*/ 	.word	0x00005560


	//----- nvinfo : EIATTR_COOP_GROUP_MASK_REGIDS
	.align		4
.L_54:
        /*0138*/ 	.byte	0x04, 0x29
        /*013a*/ 	.short	(.L_56 - .L_55)


	//   ....[0]....
.L_55:
        /*013c*/ 	.word	0xffffffff


	//   ....[1]....
        /*0140*/ 	.word	0xffffffff


	//   ....[2]....
        /*0144*/ 	.word	0xffffffff


	//   ....[3]....
        /*0148*/ 	.word	0xffffffff


	//   ....[4]....
        /*014c*/ 	.word	0xffffffff


	//   ....[5]....
        /*0150*/ 	.word	0xffffffff


	//   ....[6]....
        /*0154*/ 	.word	0xffffffff


	//   ....[7]....
        /*0158*/ 	.word	0xffffffff


	//   ....[8]....
        /*015c*/ 	.word	0xffffffff


	//   ....[9]....
        /*0160*/ 	.word	0xffffffff


	//   ....[10]....
        /*0164*/ 	.word	0xffffffff


	//   ....[11]....
        /*0168*/ 	.word	0xffffffff


	//----- nvinfo : EIATTR_COOP_GROUP_INSTR_OFFSETS
	.align		4
.L_56:
        /*016c*/ 	.byte	0x04, 0x28
        /*016e*/ 	.short	(.L_58 - .L_57)


	//   ....[0]....
.L_57:
        /*0170*/ 	.word	0x00000130


	//   ....[1]....
        /*0174*/ 	.word	0x00000470


	//   ....[2]....
        /*0178*/ 	.word	0x00000620


	//   ....[3]....
        /*017c*/ 	.word	0x000008a0


	//   ....[4]....
        /*0180*/ 	.word	0x00000c30


	//   ....[5]....
        /*0184*/ 	.word	0x00000f00


	//   ....[6]....
        /*0188*/ 	.word	0x00000f60


	//   ....[7]....
        /*018c*/ 	.word	0x00002e30


	//   ....[8]....
        /*0190*/ 	.word	0x00003440


	//   ....[9]....
        /*0194*/ 	.word	0x00004fd0


	//   ....[10]....
        /*0198*/ 	.word	0x00005340


	//   ....[11]....
        /*019c*/ 	.word	0x00005600


	//----- nvinfo : EIATTR_VRC_CTA_INIT_COUNT
	.align		4
.L_58:
        /*01a0*/ 	.byte	0x02, 0x4a
        /*01a2*/ 	.byte	0x80
	.zero		1


	//----- nvinfo : EIATTR_MBARRIER_INSTR_OFFSETS
	.align		4
        /*01a4*/ 	.byte	0x04, 0x39
        /*01a6*/ 	.short	(.L_60 - .L_59)


	//   ....[0]....
.L_59:
        /*01a8*/ 	.word	0x00000340
        /*01ac*/ 	.word	0x000000ff
        /*01b0*/ 	.word	0x00000000
        /*01b4*/ 	.short	0x0100
        /*01b6*/ 	.byte	0x06
	.zero		1


	//   ....[1]....
        /*01b8*/ 	.word	0x00000350
        /*01bc*/ 	.word	0x000000ff
        /*01c0*/ 	.word	0x00000008
        /*01c4*/ 	.short	0x0100
        /*01c6*/ 	.byte	0x06
	.zero		1


	//   ....[2]....
        /*01c8*/ 	.word	0x00000360
        /*01cc*/ 	.word	0x000000ff
        /*01d0*/ 	.word	0x00000010
        /*01d4*/ 	.short	0x0100
        /*01d6*/ 	.byte	0x06
	.zero		1


	//   ....[3]....
        /*01d8*/ 	.word	0x00000370
        /*01dc*/ 	.word	0x000000ff
        /*01e0*/ 	.word	0x00000018
        /*01e4*/ 	.short	0x0100
        /*01e6*/ 	.byte	0x06
	.zero		1


	//   ....[4]....
        /*01e8*/ 	.word	0x00000380
        /*01ec*/ 	.word	0x000000ff
        /*01f0*/ 	.word	0x00000020
        /*01f4*/ 	.short	0x0100
        /*01f6*/ 	.byte	0x06
	.zero		1


	//   ....[5]....
        /*01f8*/ 	.word	0x00000390
        /*01fc*/ 	.word	0x000000ff
        /*0200*/ 	.word	0x00000028
        /*0204*/ 	.short	0x0100
        /*0206*/ 	.byte	0x06
	.zero		1


	//   ....[6]....
        /*0208*/ 	.word	0x000003a0
        /*020c*/ 	.word	0x000000ff
        /*0210*/ 	.word	0x00000030
        /*0214*/ 	.short	0x0100
        /*0216*/ 	.byte	0x06
	.zero		1


	//   ....[7]....
        /*0218*/ 	.word	0x000003b0
        /*021c*/ 	.word	0x000000ff
        /*0220*/ 	.word	0x00000038
        /*0224*/ 	.short	0x0100
        /*0226*/ 	.byte	0x06
	.zero		1


	//   ....[8]....
        /*0228*/ 	.word	0x000003c0
        /*022c*/ 	.word	0x000000ff
        /*0230*/ 	.word	0x00000040
        /*0234*/ 	.short	0x0100
        /*0236*/ 	.byte	0x06
	.zero		1


	//   ....[9]....
        /*0238*/ 	.word	0x000003d0
        /*023c*/ 	.word	0x000000ff
        /*0240*/ 	.word	0x00000048
        /*0244*/ 	.short	0x0100
        /*0246*/ 	.byte	0x06
	.zero		1


	//   ....[10]....
        /*0248*/ 	.word	0x000003e0
        /*024c*/ 	.word	0x000000ff
        /*0250*/ 	.word	0x00000050
        /*0254*/ 	.short	0x0100
        /*0256*/ 	.byte	0x06
	.zero		1


	//   ....[11]....
        /*0258*/ 	.word	0x000003f0
        /*025c*/ 	.word	0x000000ff
        /*0260*/ 	.word	0x00000058
        /*0264*/ 	.short	0x0100
        /*0266*/ 	.byte	0x06
	.zero		1


	//   ....[12]....
        /*0268*/ 	.word	0x00000400
        /*026c*/ 	.word	0x000000ff
        /*0270*/ 	.word	0x00000060
        /*0274*/ 	.short	0x0100
        /*0276*/ 	.byte	0x06
	.zero		1


	//   ....[13]....
        /*0278*/ 	.word	0x00000410
        /*027c*/ 	.word	0x000000ff
        /*0280*/ 	.word	0x00000068
        /*0284*/ 	.short	0x0100
        /*0286*/ 	.byte	0x06
	.zero		1


	//   ....[14]....
        /*0288*/ 	.word	0x00000590
        /*028c*/ 	.word	0x000000ff
        /*0290*/ 	.word	0x00000070
        /*0294*/ 	.short	0x0100
        /*0296*/ 	.byte	0x07
	.zero		1


	//   ....[15]....
        /*0298*/ 	.word	0x000005a0
        /*029c*/ 	.word	0x000000ff
        /*02a0*/ 	.word	0x00000078
        /*02a4*/ 	.short	0x0100
        /*02a6*/ 	.byte	0x07
	.zero		1


	//   ....[16]....
        /*02a8*/ 	.word	0x000005b0
        /*02ac*/ 	.word	0x000000ff
        /*02b0*/ 	.word	0x00000080
        /*02b4*/ 	.short	0x0100
        /*02b6*/ 	.byte	0x07
	.zero		1


	//   ....[17]....
        /*02b8*/ 	.word	0x000005c0
        /*02bc*/ 	.word	0x000000ff
        /*02c0*/ 	.word	0x00000088
        /*02c4*/ 	.short	0x0100
        /*02c6*/ 	.byte	0x07
	.zero		1


	//   ....[18]....
        /*02c8*/ 	.word	0x00000740
        /*02cc*/ 	.word	0x000000ff
        /*02d0*/ 	.word	0x00000090
        /*02d4*/ 	.short	0x0100
        /*02d6*/ 	.byte	0x07
	.zero		1


	//   ....[19]....
        /*02d8*/ 	.word	0x00000750
        /*02dc*/ 	.word	0x000000ff
        /*02e0*/ 	.word	0x00000098
        /*02e4*/ 	.short	0x0100
        /*02e6*/ 	.byte	0x07
	.zero		1


	//   ....[20]....
        /*02e8*/ 	.word	0x00000760
        /*02ec*/ 	.word	0x000000ff
        /*02f0*/ 	.word	0x000000a0
        /*02f4*/ 	.short	0x0100
        /*02f6*/ 	.byte	0x07
	.zero		1


	//   ....[21]....
        /*02f8*/ 	.word	0x00000770
        /*02fc*/ 	.word	0x000000ff
        /*0300*/ 	.word	0x000000a8
        /*0304*/ 	.short	0x0100
        /*0306*/ 	.byte	0x07
	.zero		1


	//   ....[22]....
        /*0308*/ 	.word	0x00000840
        /*030c*/ 	.word	0x000000ff
        /*0310*/ 	.word	0x000000b0
        /*0314*/ 	.short	0x0100
        /*0316*/ 	.byte	0x06
	.zero		1


	//   ....[23]....
        /*0318*/ 	.word	0x00000fc0
        /*031c*/ 	.word	0x0000000e
        /*0320*/ 	.word	0x000000a0
        /*0324*/ 	.short	0x010a
        /*0326*/ 	.byte	0xff
	.zero		1


	//   ....[24]....
        /*0328*/ 	.word	0x000010a0
        /*032c*/ 	.word	0x0000000e
        /*0330*/ 	.word	0x00000090
        /*0334*/ 	.short	0x0101
        /*0336*/ 	.byte	0xff
	.zero		1


	//   ....[25]....
        /*0338*/ 	.word	0x000012d0
        /*033c*/ 	.word	0x00000002
        /*0340*/ 	.word	0x000000a0
        /*0344*/ 	.short	0x010a
        /*0346*/ 	.byte	0xff
	.zero		1


	//   ....[26]....
        /*0348*/ 	.word	0x000013f0
        /*034c*/ 	.word	0x00000002
        /*0350*/ 	.word	0x00000090
        /*0354*/ 	.short	0x0101
        /*0356*/ 	.byte	0xff
	.zero		1


	//   ....[27]....
        /*0358*/ 	.word	0x00001400
        /*035c*/ 	.word	0x00000003
        /*0360*/ 	.word	0x000000a0
        /*0364*/ 	.short	0x010a
        /*0366*/ 	.byte	0xff
	.zero		1


	//   ....[28]....
        /*0368*/ 	.word	0x00001490
        /*036c*/ 	.word	0x000000ff
        /*0370*/ 	.word	0x00000090
        /*0374*/ 	.short	0x010a
        /*0376*/ 	.byte	0x22
	.zero		1


	//   ....[29]....
        /*0378*/ 	.word	0x00001510
        /*037c*/ 	.word	0x000000ff
        /*0380*/ 	.word	0x000000a0
        /*0384*/ 	.short	0x0101
        /*0386*/ 	.byte	0x22
	.zero		1


	//   ....[30]....
        /*0388*/ 	.word	0x00001620
        /*038c*/ 	.word	0x000000ff
        /*0390*/ 	.word	0x00000038
        /*0394*/ 	.short	0x010a
        /*0396*/ 	.byte	0x06
	.zero		1


	//   ....[31]....
        /*0398*/ 	.word	0x000017e0
        /*039c*/ 	.word	0x000000ff
        /*03a0*/ 	.word	0x00000038
        /*03a4*/ 	.short	0x010a
        /*03a6*/ 	.byte	0x05
	.zero		1


	//   ....[32]....
        /*03a8*/ 	.word	0x00001a50
        /*03ac*/ 	.word	0x000000ff
        /*03b0*/ 	.word	0x00000038
        /*03b4*/ 	.short	0x010a
        /*03b6*/ 	.byte	0x21
	.zero		1


	//   ....[33]....
        /*03b8*/ 	.word	0x00001a90
        /*03bc*/ 	.word	0x00000003
        /*03c0*/ 	.word	0x00000090
        /*03c4*/ 	.short	0x010a
        /*03c6*/ 	.byte	0xff
	.zero		1


	//   ....[34]....
        /*03c8*/ 	.word	0x00001b30
        /*03cc*/ 	.word	0x00000003
        /*03d0*/ 	.word	0x000000a0
        /*03d4*/ 	.short	0x0101
        /*03d6*/ 	.byte	0xff
	.zero		1


	//   ....[35]....
        /*03d8*/ 	.word	0x00001d70
        /*03dc*/ 	.word	0x000000ff
        /*03e0*/ 	.word	0x00000038
        /*03e4*/ 	.short	0x010a
        /*03e6*/ 	.byte	0x05
	.zero		1


	//   ....[36]....
        /*03e8*/ 	.word	0x00001e50
        /*03ec*/ 	.word	0x000000ff
        /*03f0*/ 	.word	0x00000090
        /*03f4*/ 	.short	0x010a
        /*03f6*/ 	.byte	0x0c
	.zero		1


	//   ....[37]....
        /*03f8*/ 	.word	0x00001ef0
        /*03fc*/ 	.word	0x000000ff
        /*0400*/ 	.word	0x000000a0
        /*0404*/ 	.short	0x0101
        /*0406*/ 	.byte	0x0c
	.zero		1


	//   ....[38]....
        /*0408*/ 	.word	0x000023d0
        /*040c*/ 	.word	0x000000ff
        /*0410*/ 	.word	0x00000000
        /*0414*/ 	.short	0x010a
        /*0416*/ 	.byte	0x19
	.zero		1


	//   ....[39]....
        /*0418*/ 	.word	0x000023e0
        /*041c*/ 	.word	0x000000ff
        /*0420*/ 	.word	0x00000080
        /*0424*/ 	.short	0x010a
        /*0426*/ 	.byte	0x11
	.zero		1


	//   ....[40]....
        /*0428*/ 	.word	0x00002430
        /*042c*/ 	.word	0x000000ff
        /*0430*/ 	.word	0x00000080
        /*0434*/ 	.short	0x010a
        /*0436*/ 	.byte	0x11
	.zero		1


	//   ....[41]....
        /*0438*/ 	.word	0x00002640
        /*043c*/ 	.word	0x000000ff
        /*0440*/ 	.word	0x00000000
        /*0444*/ 	.short	0x010a
        /*0446*/ 	.byte	0x0d
	.zero		1


	//   ....[42]....
        /*0448*/ 	.word	0x000027f0
        /*044c*/ 	.word	0x000000ff
        /*0450*/ 	.word	0x00000000
        /*0454*/ 	.short	0x010a
        /*0456*/ 	.byte	0x19
	.zero		1


	//   ....[43]....
        /*0458*/ 	.word	0x00002910
        /*045c*/ 	.word	0x000000ff
        /*0460*/ 	.word	0x00000080
        /*0464*/ 	.short	0x010a
        /*0466*/ 	.byte	0x10
	.zero		1


	//   ....[44]....
        /*0468*/ 	.word	0x00002920
        /*046c*/ 	.word	0x00000002
        /*0470*/ 	.word	0x00000090
        /*0474*/ 	.short	0x010a
        /*0476*/ 	.byte	0xff
	.zero		1


	//   ....[45]....
        /*0478*/ 	.word	0x000029c0
        /*047c*/ 	.word	0x00000002
        /*0480*/ 	.word	0x000000a0
        /*0484*/ 	.short	0x0101
        /*0486*/ 	.byte	0xff
	.zero		1


	//   ....[46]....
        /*0488*/ 	.word	0x00002ac0
        /*048c*/ 	.word	0x00000000
        /*0490*/ 	.word	0x00000080
        /*0494*/ 	.short	0x010a
        /*0496*/ 	.byte	0xff
	.zero		1


	//   ....[47]....
        /*0498*/ 	.word	0x00002b00
        /*049c*/ 	.word	0x00000000
        /*04a0*/ 	.word	0x00000080
        /*04a4*/ 	.short	0x010a
        /*04a6*/ 	.byte	0xff
	.zero		1


	//   ....[48]....
        /*04a8*/ 	.word	0x00002c00
        /*04ac*/ 	.word	0x000000ff
        /*04b0*/ 	.word	0x000000b0
        /*04b4*/ 	.short	0x0100
        /*04b6*/ 	.byte	0x05
	.zero		1


	//   ....[49]....
        /*04b8*/ 	.word	0x00002cf0
        /*04bc*/ 	.word	0x000000ff
        /*04c0*/ 	.word	0x000000b0
        /*04c4*/ 	.short	0x0100
        /*04c6*/ 	.byte	0x05
	.zero		1


	//   ....[50]....
        /*04c8*/ 	.word	0x00002de0
        /*04cc*/ 	.word	0x000000ff
        /*04d0*/ 	.word	0x000000b0
        /*04d4*/ 	.short	0x0100
        /*04d6*/ 	.byte	0x05
	.zero		1


	//   ....[51]....
        /*04d8*/ 	.word	0x000030b0
        /*04dc*/ 	.word	0x00000003
        /*04e0*/ 	.word	0x00000000
        /*04e4*/ 	.short	0x010a
        /*04e6*/ 	.byte	0xff
	.zero		1


	//   ....[52]....
        /*04e8*/ 	.word	0x000030d0
        /*04ec*/ 	.word	0x00000003
        /*04f0*/ 	.word	0x00000000
        /*04f4*/ 	.short	0x010a
        /*04f6*/ 	.byte	0xff
	.zero		1


	//   ....[53]....
        /*04f8*/ 	.word	0x000032b0
        /*04fc*/ 	.word	0x00000003
        /*0500*/ 	.word	0x00000000
        /*0504*/ 	.short	0x010a
        /*0506*/ 	.byte	0xff
	.zero		1


	//   ....[54]....
        /*0508*/ 	.word	0x000032d0
        /*050c*/ 	.word	0x00000003
        /*0510*/ 	.word	0x00000000
        /*0514*/ 	.short	0x010a
        /*0516*/ 	.byte	0xff
	.zero		1


	//   ....[55]....
        /*0518*/ 	.word	0x000033c0
        /*051c*/ 	.word	0x00000003
        /*0520*/ 	.word	0x00000000
        /*0524*/ 	.short	0x0101
        /*0526*/ 	.byte	0xff
	.zero		1


	//   ....[56]....
        /*0528*/ 	.word	0x000034b0
        /*052c*/ 	.word	0x00000057
        /*0530*/ 	.word	0x00000090
        /*0534*/ 	.short	0x010a
        /*0536*/ 	.byte	0xff
	.zero		1


	//   ....[57]....
        /*0538*/ 	.word	0x00003510
        /*053c*/ 	.word	0x00000057
        /*0540*/ 	.word	0x000000a0
        /*0544*/ 	.short	0x0101
        /*0546*/ 	.byte	0xff
	.zero		1


	//   ....[58]....
        /*0548*/ 	.word	0x00003910
        /*054c*/ 	.word	0x0000007e
        /*0550*/ 	.word	0x00000070
        /*0554*/ 	.short	0x010a
        /*0556*/ 	.byte	0xff
	.zero		1


	//   ....[59]....
        /*0558*/ 	.word	0x00004f80
        /*055c*/ 	.word	0x00000005
        /*0560*/ 	.word	0x00000000
        /*0564*/ 	.short	0x0101
        /*0566*/ 	.byte	0xff
	.zero		1


	//   ....[60]....
        /*0568*/ 	.word	0x00004f90
        /*056c*/ 	.word	0x00000003
        /*0570*/ 	.word	0x00000090
        /*0574*/ 	.short	0x010a
        /*0576*/ 	.byte	0xff
	.zero		1


	//   ....[61]....
        /*0578*/ 	.word	0x00005050
        /*057c*/ 	.word	0x00000003
        /*0580*/ 	.word	0x000000a0
        /*0584*/ 	.short	0x0101
        /*0586*/ 	.byte	0xff
	.zero		1


	//   ....[62]....
        /*0588*/ 	.word	0x000052f0
        /*058c*/ 	.word	0x00000003
        /*0590*/ 	.word	0x00000000
        /*0594*/ 	.short	0x0101
        /*0596*/ 	.byte	0xff
	.zero		1


	//   ....[63]....
        /*0598*/ 	.word	0x00005300
        /*059c*/ 	.word	0x00000057
        /*05a0*/ 	.word	0x000000b0
        /*05a4*/ 	.short	0x010a
        /*05a6*/ 	.byte	0xff
	.zero		1


	//   ....[64]....
        /*05a8*/ 	.word	0x000056a0
        /*05ac*/ 	.word	0x00000057
        /*05b0*/ 	.word	0x000000b0
        /*05b4*/ 	.short	0x0100
        /*05b6*/ 	.byte	0xff
	.zero		1


	//   ....[65]....
        /*05b8*/ 	.word	0x00005700
        /*05bc*/ 	.word	0x0000000e
        /*05c0*/ 	.word	0x000000a0
        /*05c4*/ 	.short	0x010a
        /*05c6*/ 	.byte	0xff
	.zero		1


	//   ....[66]....
        /*05c8*/ 	.word	0x00005760
        /*05cc*/ 	.word	0x00000002
        /*05d0*/ 	.word	0x000000a0
        /*05d4*/ 	.short	0x010a
        /*05d6*/ 	.byte	0xff
	.zero		1


	//   ....[67]....
        /*05d8*/ 	.word	0x000057c0
        /*05dc*/ 	.word	0x00000003
        /*05e0*/ 	.word	0x000000a0
        /*05e4*/ 	.short	0x010a
        /*05e6*/ 	.byte	0xff
	.zero		1


	//   ....[68]....
        /*05e8*/ 	.word	0x00005820
        /*05ec*/ 	.word	0x00000000
        /*05f0*/ 	.word	0x00000090
        /*05f4*/ 	.short	0x010a
        /*05f6*/ 	.byte	0xff
	.zero		1


	//   ....[69]....
        /*05f8*/ 	.word	0x000058a0
        /*05fc*/ 	.word	0x00000000
        /*0600*/ 	.word	0x00000038
        /*0604*/ 	.short	0x010a
        /*0606*/ 	.byte	0xff
	.zero		1


	//   ....[70]....
        /*0608*/ 	.word	0x00005900
        /*060c*/ 	.word	0x00000003
        /*0610*/ 	.word	0x00000090
        /*0614*/ 	.short	0x010a
        /*0616*/ 	.byte	0xff
	.zero		1


	//   ....[71]....
        /*0618*/ 	.word	0x00005980
        /*061c*/ 	.word	0x00000000
        /*0620*/ 	.word	0x00000038
        /*0624*/ 	.short	0x010a
        /*0626*/ 	.byte	0xff
	.zero		1


	//   ....[72]....
        /*0628*/ 	.word	0x000059e0
        /*062c*/ 	.word	0x00000002
        /*0630*/ 	.word	0x00000090
        /*0634*/ 	.short	0x010a
        /*0636*/ 	.byte	0xff
	.zero		1


	//   ....[73]....
        /*0638*/ 	.word	0x00005a60
        /*063c*/ 	.word	0x00000000
        /*0640*/ 	.word	0x00000080
        /*0644*/ 	.short	0x010a
        /*0646*/ 	.byte	0xff
	.zero		1


	//   ....[74]....
        /*0648*/ 	.word	0x00005ae0
        /*064c*/ 	.word	0x00000000
        /*0650*/ 	.word	0x00000000
        /*0654*/ 	.short	0x010a
        /*0656*/ 	.byte	0xff
	.zero		1


	//   ....[75]....
        /*0658*/ 	.word	0x00005b50
        /*065c*/ 	.word	0x00000002
        /*0660*/ 	.word	0x00000090
        /*0664*/ 	.short	0x010a
        /*0666*/ 	.byte	0xff
	.zero		1


	//   ....[76]....
        /*0668*/ 	.word	0x00005bb0
        /*066c*/ 	.word	0x00000003
        /*0670*/ 	.word	0x00000000
        /*0674*/ 	.short	0x010a
        /*0676*/ 	.byte	0xff
	.zero		1


	//   ....[77]....
        /*0678*/ 	.word	0x00005c10
        /*067c*/ 	.word	0x00000003
        /*0680*/ 	.word	0x00000000
        /*0684*/ 	.short	0x010a
        /*0686*/ 	.byte	0xff
	.zero		1


	//   ....[78]....
        /*0688*/ 	.word	0x00005c60
        /*068c*/ 	.word	0x00000057
        /*0690*/ 	.word	0x00000090
        /*0694*/ 	.short	0x010a
        /*0696*/ 	.byte	0xff
	.zero		1


	//   ....[79]....
        /*0698*/ 	.word	0x00005cc0
        /*069c*/ 	.word	0x0000007e
        /*06a0*/ 	.word	0x00000070
        /*06a4*/ 	.short	0x010a
        /*06a6*/ 	.byte	0xff
	.zero		1


	//   ....[80]....
        /*06a8*/ 	.word	0x00005d20
        /*06ac*/ 	.word	0x00000003
        /*06b0*/ 	.word	0x00000090
        /*06b4*/ 	.short	0x010a
        /*06b6*/ 	.byte	0xff
	.zero		1


	//   ....[81]....
        /*06b8*/ 	.word	0x00005d70
        /*06bc*/ 	.word	0x00000057
        /*06c0*/ 	.word	0x000000b0
        /*06c4*/ 	.short	0x010a
        /*06c6*/ 	.byte	0xff
	.zero		1


	//----- nvinfo : EIATTR_NUM_MBARRIERS
	.align		4
.L_60:
        /*06c8*/ 	.byte	0x03, 0x38
        /*06ca*/ 	.short	0x001b


	//----- nvinfo : EIATTR_EXIT_INSTR_OFFSETS
	.align		4
        /*06cc*/ 	.byte	0x04, 0x1c
        /*06ce*/ 	.short	(.L_62 - .L_61)


	//   ....[0]....
.L_61:
        /*06d0*/ 	.word	0x000056e0


	//----- nvinfo : EIATTR_MAX_THREADS
	.align		4
.L_62:
        /*06d4*/ 	.byte	0x04, 0x05
        /*06d6*/ 	.short	(.L_64 - .L_63)
.L_63:
        /*06d8*/ 	.word	0x000000e0
        /*06dc*/ 	.word	0x00000001
        /*06e0*/ 	.word	0x00000001


	//----- nvinfo : EIATTR_CRS_STACK_SIZE
	.align		4
.L_64:
        /*06e4*/ 	.byte	0x04, 0x1e
        /*06e6*/ 	.short	(.L_66 - .L_65)
.L_65:
        /*06e8*/ 	.word	0x00000000


	//----- nvinfo : EIATTR_CBANK_PARAM_SIZE
	.align		4
.L_66:
        /*06ec*/ 	.byte	0x03, 0x19
        /*06ee*/ 	.short	0x0404


	//----- nvinfo : EIATTR_PARAM_CBANK
	.align		4
        /*06f0*/ 	.byte	0x04, 0x0a
        /*06f2*/ 	.short	(.L_68 - .L_67)
	.align		4
.L_67:
        /*06f4*/ 	.word	index@(.nv.constant0.kernel_cutlass_kernel_cudnngrouped_gemmgrouped_gemm_swiglugrouped_gemm_swiglu_quantBlockScaledContiguousGroupedGemmKernel_object_at__TiledMMA_ThrLayoutVMNK21111000_PermutationMNK____MMAAt_0)
        /*06f8*/ 	.short	0x0380
        /*06fa*/ 	.short	0x0404


	//----- nvinfo : EIATTR_SW_WAR
	.align		4
.L_68:
        /*06fc*/ 	.byte	0x04, 0x36
        /*06fe*/ 	.short	(.L_70 - .L_69)
.L_69:
        /*0700*/ 	.word	0x00000008
.L_70:


//--------------------- .nv.compat                --------------------------
	.section	.nv.compat,"",@"SHT_CUDA_COMPAT_INFO"
	.align	4
        /*0000*/ 	.byte	0x02, 0x02, 0x02, 0x00, 0x02, 0x05, 0x05, 0x00, 0x02, 0x03, 0x01, 0x00, 0x02, 0x06, 0x01, 0x00


//--------------------- .nv.callgraph             --------------------------
	.section	.nv.callgraph,"",@"SHT_CUDA_CALLGRAPH"
	.align	4
	.sectionentsize	8
	.align		4
        /*0000*/ 	.word	0x00000000
	.align		4
        /*0004*/ 	.word	0xffffffff
	.align		4
        /*0008*/ 	.word	0x00000000
	.align		4
        /*000c*/ 	.word	0xfffffffe
	.align		4
        /*0010*/ 	.word	0x00000000
	.align		4
        /*0014*/ 	.word	0xfffffffd
	.align		4
        /*0018*/ 	.word	0x00000000
	.align		4
        /*001c*/ 	.word	0xfffffffc


//--------------------- .text.kernel_cutlass_kernel_cudnngrouped_gemmgrouped_gemm_swiglugrouped_gemm_swiglu_quantBlockScaledContiguousGroupedGemmKernel_object_at__TiledMMA_ThrLayoutVMNK21111000_PermutationMNK____MMAAt_0 --------------------------
	.section	.text.kernel_cutlass_kernel_cudnngrouped_gemmgrouped_gemm_swiglugrouped_gemm_swiglu_quantBlockScaledContiguousGroupedGemmKernel_object_at__TiledMMA_ThrLayoutVMNK21111000_PermutationMNK____MMAAt_0,"ax",@progbits
	.align	128
        .global         kernel_cutlass_kernel_cudnngrouped_gemmgrouped_gemm_swiglugrouped_gemm_swiglu_quantBlockScaledContiguousGroupedGemmKernel_object_at__TiledMMA_ThrLayoutVMNK21111000_PermutationMNK____MMAAt_0
        .type           kernel_cutlass_kernel_cudnngrouped_gemmgrouped_gemm_swiglugrouped_gemm_swiglu_quantBlockScaledContiguousGroupedGemmKernel_object_at__TiledMMA_ThrLayoutVMNK21111000_PermutationMNK____MMAAt_0,@function
        .size           kernel_cutlass_kernel_cudnngrouped_gemmgrouped_gemm_swiglugrouped_gemm_swiglu_quantBlockScaledContiguousGroupedGemmKernel_object_at__TiledMMA_ThrLayoutVMNK21111000_PermutationMNK____MMAAt_0,(.L_x_116 - kernel_cutlass_kernel_cudnngrouped_gemmgrouped_gemm_swiglugrouped_gemm_swiglu_quantBlockScaledContiguousGroupedGemmKernel_object_at__TiledMMA_ThrLayoutVMNK21111000_PermutationMNK____MMAAt_0)
        .other          kernel_cutlass_kernel_cudnngrouped_gemmgrouped_gemm_swiglugrouped_gemm_swiglu_quantBlockScaledContiguousGroupedGemmKernel_object_at__TiledMMA_ThrLayoutVMNK21111000_PermutationMNK____MMAAt_0,@"STO_CUDA_ENTRY STV_DEFAULT"
kernel_cutlass_kernel_cudnngrouped_gemmgrouped_gemm_swiglugrouped_gemm_swiglu_quantBlockScaledContiguousGroupedGemmKernel_object_at__TiledMMA_ThrLayoutVMNK21111000_PermutationMNK____MMAAt_0:
.text.kernel_cutlass_kernel_cudnngrouped_gemmgrouped_gemm_swiglugrouped_gemm_swiglu_quantBlockScaledContiguousGroupedGemmKernel_object_at__TiledMMA_ThrLayoutVMNK21111000_PermutationMNK____MMAAt_0:
[----:B------:R-:W1:Y:S01]  /*0000*/  LDC R1, c[0x0][0x37c] ;  /* 0x0000df00ff017b82 */ /* 0x000e620000000800 */
[----:B------:R-:W2:Y:S01]  /*0010*/  S2R R3, SR_TID.Y ;  /* 0x0000000000037919 */ /* 0x000ea20000002200 */
[----:B------:R-:W3:Y:S06]  /*0020*/  LDCU UR5, c[0x0][0x360] ;  /* 0x00006c00ff0577ac */ /* 0x000eec0008000800 */
[----:B------:R-:W4:Y:S01]  /*0030*/  S2UR UR23, SR_CTAID.X ;  /* 0x00000000001779c3 */ /* 0x000f220000002500 */
[----:B------:R-:W2:Y:S01]  /*0040*/  S2R R0, SR_TID.Z ;  /* 0x0000000000007919 */ /* 0x000ea20000002300 */
[----:B------:R-:W2:Y:S01]  /*0050*/  LDCU UR4, c[0x0][0x364] ;  /* 0x00006c80ff0477ac */ /* 0x000ea20008000800 */
[----:B------:R-:W3:Y:S01]  /*0060*/  S2R R106, SR_TID.X ;  /* 0x00000000006a7919 */ /* 0x000ee20000002100 */
[----:B------:R-:W5:Y:S01]  /*0070*/  LDCU.U8 UR7, c[0x0][0x382] ;  /* 0x00007040ff0777ac */ /* 0x000f620008000000 */
[----:B------:R-:W4:Y:S02]  /*0080*/  LDCU.U8 UR6, c[0x0][0x381] ;  /* 0x00007020ff0677ac */ /* 0x000f240008000000 */
[----:B----4-:R-:W-:-:S02]  /*0090*/  ULOP3.LUT UR23, UR23, 0x1, URZ, 0xc0, !UPT ;  /* 0x0000000117177892 */ /* 0x010fc4000f8ec0ff */
[----:B-----5:R-:W-:Y:S02]  /*00a0*/  ULOP3.LUT UR7, UR7, 0x1, URZ, 0xc0, !UPT ;  /* 0x0000000107077892 */ /* 0x020fe4000f8ec0ff */
[----:B------:R-:W-:Y:S02]  /*00b0*/  ULOP3.LUT UR6, UR6, 0x1, URZ, 0xc0, !UPT ;  /* 0x0000000106067892 */ /* 0x000fe4000f8ec0ff */
[----:B------:R-:W-:Y:S02]  /*00c0*/  UISETP.NE.U32.AND UP6, UPT, UR7, 0x1, UPT ;  /* 0x000000010700788c */ /* 0x000fe4000bfc5070 */
[----:B------:R-:W-:Y:S01]  /*00d0*/  UISETP.NE.U32.AND UP5, UPT, UR6, 0x1, UPT ;  /* 0x000000010600788c */ /* 0x000fe2000bfa5070 */
[----:B--2---:R-:W-:Y:S01]  /*00e0*/  IMAD R3, R0, UR4, R3 ;  /* 0x0000000400037c24 */ /* 0x004fe2000f8e0203 */
[----:B------:R-:W2:Y:S03]  /*00f0*/  S2UR UR4, SR_CgaCtaId ;  /* 0x00000000000479c3 */ /* 0x000ea60000008800 */
[----:B---3--:R-:W-:Y:S01]  /*0100*/  IMAD R124, R3, UR5, R106 ;  /* 0x00000005037c7c24 */ /* 0x008fe2000f8e026a */
[----:B------:R-:W3:Y:S04]  /*0110*/  LDCU UR5, c[0x0][0x36c] ;  /* 0x00006d80ff0577ac */ /* 0x000ee80008000800 */
[----:B------:R-:W-:-:S06]  /*0120*/  SHF.R.U32.HI R124, RZ, 0x5, R124 ;  /* 0x00000005ff7c7819 */ /* 0x000fcc000001167c */
[----:B------:R-:W4:Y:S01]  /*0130*/  SHFL.IDX PT, R124, R124, RZ, 0x1f ;  /* 0x00001fff7c7c7589 */ /* 0x000f2200000e0000 */
[----:B---3--:R-:W-:Y:S01]  /*0140*/  UISETP.EQ.U32.AND UP4, UPT, UR5, 0x1, UPT ;  /* 0x000000010500788c */ /* 0x008fe2000bf82070 */
[C---:B----4-:R-:W-:Y:S02]  /*0150*/  ISETP.NE.AND P1, PT, R124.reuse, 0x5, PT ;  /* 0x000000057c00780c */ /* 0x050fe40003f25270 */
[----:B------:R-:W-:-:S11]  /*0160*/  ISETP.NE.AND P0, PT, R124, RZ, PT ;  /* 0x000000ff7c00720c */ /* 0x000fd60003f05270 */
[----:B-12---:R-:W-:Y:S05]  /*0170*/  @P1 BRA `(.L_x_0) ;  /* 0x0000000000501947 */ /* 0x006fea0003800000 */
[----:B------:R-:W1:Y:S02]  /*0180*/  LDCU.64 UR6, c[0x0][0x348] ;  /* 0x00006900ff0677ac */ /* 0x000e640008000a00 */
[----:B-1----:R-:W-:Y:S02]  /*0190*/  UIADD3 UR16, UP1, UPT, UR6, 0x40, URZ ;  /* 0x0000004006107890 */ /* 0x002fe4000ff3e0ff */
[----:B------:R-:W-:Y:S02]  /*01a0*/  UIADD3 UR14, UP0, UPT, UR6, 0xc0, URZ ;  /* 0x000000c0060e7890 */ /* 0x000fe4000ff1e0ff */
[----:B------:R-:W-:Y:S02]  /*01b0*/  UIADD3 UR12, UP3, UPT, UR6, 0x140, URZ ;  /* 0x00000140060c7890 */ /* 0x000fe4000ff7e0ff */
[----:B------:R-:W-:Y:S02]  /*01c0*/  UIADD3 UR10, UP2, UPT, UR6, 0x1c0, URZ ;  /* 0x000001c0060a7890 */ /* 0x000fe4000ff5e0ff */
[----:B------:R-:W-:-:S02]  /*01d0*/  UIADD3.X UR17, UPT, UPT, URZ, UR7, URZ, UP1, !UPT ;  /* 0x00000007ff117290 */ /* 0x000fc40008ffe4ff */
[----:B------:R-:W-:Y:S02]  /*01e0*/  UIADD3 UR8, UP1, UPT, UR6, 0x240, URZ ;  /* 0x0000024006087890 */ /* 0x000fe4000ff3e0ff */
[----:B------:R-:W-:Y:S02]  /*01f0*/  UIADD3.X UR15, UPT, UPT, URZ, UR7, URZ, UP0, !UPT ;  /* 0x00000007ff0f7290 */ /* 0x000fe400087fe4ff */
[----:B------:R-:W-:Y:S02]  /*0200*/  UIADD3 UR6, UP0, UPT, UR6, 0x2c0, URZ ;  /* 0x000002c006067890 */ /* 0x000fe4000ff1e0ff */
[----:B------:R-:W-:Y:S01]  /*0210*/  UIADD3.X UR13, UPT, UPT, URZ, UR7, URZ, UP3, !UPT ;  /* 0x00000007ff0d7290 */ /* 0x000fe20009ffe4ff */
[----:B------:R1:W-:Y:S01]  /*0220*/  UTMACCTL.PF [UR16] ;  /* 0x00000000100079b9 */ /* 0x0003e20008040000 */
[----:B------:R-:W-:-:S03]  /*0230*/  UIADD3.X UR11, UPT, UPT, URZ, UR7, URZ, UP2, !UPT ;  /* 0x00000007ff0b7290 */ /* 0x000fc600097fe4ff */
[----:B------:R1:W-:Y:S01]  /*0240*/  UTMACCTL.PF [UR14] ;  /* 0x000000000e0079b9 */ /* 0x0003e20008040000 */
[----:B------:R-:W-:-:S03]  /*0250*/  UIADD3.X UR9, UPT, UPT, URZ, UR7, URZ, UP1, !UPT ;  /* 0x00000007ff097290 */ /* 0x000fc60008ffe4ff */
[----:B------:R1:W-:Y:S01]  /*0260*/  UTMACCTL.PF [UR12] ;  /* 0x000000000c0079b9 */ /* 0x0003e20008040000 */
[----:B------:R-:W-:Y:S01]  /*0270*/  UIADD3.X UR7, UPT, UPT, URZ, UR7, URZ, UP0, !UPT ;  /* 0x00000007ff077290 */ /* 0x000fe200087fe4ff */
[----:B------:R1:W-:Y:S04]  /*0280*/  UTMACCTL.PF [UR10] ;  /* 0x000000000a0079b9 */ /* 0x0003e80008040000 */
[----:B------:R1:W-:Y:S04]  /*0290*/  UTMACCTL.PF [UR8] ;  /* 0x00000000080079b9 */ /* 0x0003e80008040000 */
[----:B------:R1:W-:Y:S02]  /*02a0*/  UTMACCTL.PF [UR6] ;  /* 0x00000000060079b9 */ /* 0x0003e40008040000 */
[----:B-1----:R-:W-:Y:S01]  /*02b0*/  NOP ;  /* 0x0000000000007918 */ /* 0x002fe20000000000 */
.L_x_0:
[----:B------:R-:W-:Y:S05]  /*02c0*/  @P0 BRA `(.L_x_1) ;  /* 0x0000000000580947 */ /* 0x000fea0003800000 */
[----:B------:R-:W-:Y:S01]  /*02d0*/  UMOV UR6, 0x400 ;  /* 0x0000040000067882 */ /* 0x000fe20000000000 */
[----:B------:R-:W-:Y:S01]  /*02e0*/  UMOV UR5, 0x1 ;  /* 0x0000000100057882 */ /* 0x000fe20000000000 */
[----:B------:R-:W-:Y:S02]  /*02f0*/  ULEA UR6, UR4, UR6, 0x18 ;  /* 0x0000000604067291 */ /* 0x000fe4000f8ec0ff */
[----:B------:R-:W-:-:S04]  /*0300*/  UIADD3 UR8, UPT, UPT, -UR5, 0x100000, URZ ;  /* 0x0010000005087890 */ /* 0x000fc8000fffe1ff */
[----:B------:R-:W-:Y:S02]  /*0310*/  USHF.L.U32 UR9, UR8, 0xb, URZ ;  /* 0x0000000b08097899 */ /* 0x000fe400080006ff */
[----:B------:R-:W-:Y:S01]  /*0320*/  USHF.L.U32 UR8, UR8, 0x1, URZ ;  /* 0x0000000108087899 */ /* 0x000fe200080006ff */
[----:B------:R-:W1:Y:S11]  /*0330*/  FENCE.VIEW.ASYNC.S ;  /* 0x00000000000073c6 */ /* 0x000e760000000000 */
[----:B-1----:R1:W2:Y:S01]  /*0340*/  SYNCS.EXCH.64 URZ, [UR6], UR8 ;  /* 0x0000000806ff75b2 */ /* 0x0022a20008000100 */
[----:B------:R1:W3:Y:S01]  /*0350*/  SYNCS.EXCH.64 URZ, [UR6+0x8], UR8 ;  /* 0x0000080806ff75b2 */ /* 0x0002e20008000100 */
[----:B------:R1:W4:Y:S01]  /*0360*/  SYNCS.EXCH.64 URZ, [UR6+0x10], UR8 ;  /* 0x0000100806ff75b2 */ /* 0x0003220008000100 */
[----:B------:R1:W1:Y:S01]  /*0370*/  SYNCS.EXCH.64 URZ, [UR6+0x18], UR8 ;  /* 0x0000180806ff75b2 */ /* 0x0002620008000100 */
        /* <DEDUP_REMOVED lines=10> */
[----:B------:R-:W-:Y:S01]  /*0420*/  NOP ;  /* 0x0000000000007918 */ /* 0x000fe20000000000 */
.L_x_1:
[----:B------:R-:W-:Y:S01]  /*0430*/  NOP ;  /* 0x0000000000007918 */ /* 0x000fe20000000000 */
[----:B------:R-:W-:Y:S05]  /*0440*/  BRA.U !UP4, `(.L_x_2) ;  /* 0x000000010c087547 */ /* 0x000fea000b800000 */
[----:B-1234-:R-:W-:Y:S01]  /*0450*/  UCGABAR_ARV ;  /* 0x00000000000079c7 */ /* 0x01efe20008000000 */
[----:B------:R-:W-:Y:S05]  /*0460*/  BRA `(.L_x_3) ;  /* 0x0000000000047947 */ /* 0x000fea0003800000 */
.L_x_2:
[----:B-1234-:R-:W-:Y:S01]  /*0470*/  NOP ;  /* 0x0000000000007918 */ /* 0x01efe20000000000 */
.L_x_3:
[----:B------:R-:W-:Y:S05]  /*0480*/  BRA.U !UP4, `(.L_x_4) ;  /* 0x000000010c0c7547 */ /* 0x000fea000b800000 */
[----:B------:R-:W-:Y:S01]  /*0490*/  UCGABAR_WAIT ;  /* 0x0000000000007dc7 */ /* 0x000fe20008000000 */
[----:B------:R-:W-:Y:S01]  /*04a0*/  CCTL.IVALL ;  /* 0x00000000ff00798f */ /* 0x000fe20002000000 */
[----:B------:R-:W-:Y:S05]  /*04b0*/  BRA `(.L_x_5) ;  /* 0x0000000000047947 */ /* 0x000fea0003800000 */
.L_x_4:
[----:B------:R-:W-:Y:S06]  /*04c0*/  BAR.SYNC.DEFER_BLOCKING 0x0 ;  /* 0x0000000000007b1d */ /* 0x000fec0000010000 */
.L_x_5:
[----:B------:R-:W-:Y:S05]  /*04d0*/  @P0 BRA `(.L_x_6) ;  /* 0x0000000000400947 */ /* 0x000fea0003800000 */
[----:B------:R-:W-:Y:S01]  /*04e0*/  UMOV UR7, 0x400 ;  /* 0x0000040000077882 */ /* 0x000fe20000000000 */
[----:B------:R-:W-:Y:S01]  /*04f0*/  UMOV UR6, 0x1 ;  /* 0x0000000100067882 */ /* 0x000fe20000000000 */
[----:B------:R-:W-:Y:S01]  /*0500*/  UMOV UR5, 0x8 ;  /* 0x0000000800057882 */ /* 0x000fe20000000000 */
[----:B------:R-:W-:Y:S02]  /*0510*/  ULEA UR7, UR4, UR7, 0x18 ;  /* 0x0000000704077291 */ /* 0x000fe4000f8ec0ff */
[----:B------:R-:W-:-:S04]  /*0520*/  UIADD3 UR8, UPT, UPT, -UR6, 0x100000, URZ ;  /* 0x0010000006087890 */ /* 0x000fc8000fffe1ff */
[----:B------:R-:W-:Y:S02]  /*0530*/  USHF.L.U32 UR9, UR8, 0xb, URZ ;  /* 0x0000000b08097899 */ /* 0x000fe400080006ff */
[----:B------:R-:W-:Y:S02]  /*0540*/  USHF.L.U32 UR8, UR8, 0x1, URZ ;  /* 0x0000000108087899 */ /* 0x000fe400080006ff */
[----:B------:R-:W-:-:S04]  /*0550*/  UIADD3 UR10, UPT, UPT, -UR5, 0x100000, URZ ;  /* 0x00100000050a7890 */ /* 0x000fc8000fffe1ff */
[----:B------:R-:W-:Y:S02]  /*0560*/  USHF.L.U32 UR11, UR10, 0xb, URZ ;  /* 0x0000000b0a0b7899 */ /* 0x000fe400080006ff */
[----:B------:R-:W-:Y:S01]  /*0570*/  USHF.L.U32 UR10, UR10, 0x1, URZ ;  /* 0x000000010a0a7899 */ /* 0x000fe200080006ff */
[----:B------:R-:W1:Y:S03]  /*0580*/  FENCE.VIEW.ASYNC.S ;  /* 0x00000000000073c6 */ /* 0x000e660000000000 */
[----:B-1----:R1:W2:Y:S01]  /*0590*/  SYNCS.EXCH.64 URZ, [UR7+0x70], UR8 ;  /* 0x0000700807ff75b2 */ /* 0x0022a20008000100 */
[----:B------:R1:W3:Y:S07]  /*05a0*/  SYNCS.EXCH.64 URZ, [UR7+0x78], UR8 ;  /* 0x0000780807ff75b2 */ /* 0x0002ee0008000100 */
[----:B------:R1:W4:Y:S01]  /*05b0*/  SYNCS.EXCH.64 URZ, [UR7+0x80], UR10 ;  /* 0x0000800a07ff75b2 */ /* 0x0003220008000100 */
[----:B------:R1:W1:Y:S01]  /*05c0*/  SYNCS.EXCH.64 URZ, [UR7+0x88], UR10 ;  /* 0x0000880a07ff75b2 */ /* 0x0002620008000100 */
[----:B------:R-:W-:Y:S01]  /*05d0*/  NOP ;  /* 0x0000000000007918 */ /* 0x000fe20000000000 */
.L_x_6:
[----:B------:R-:W-:Y:S01]  /*05e0*/  NOP ;  /* 0x0000000000007918 */ /* 0x000fe20000000000 */
[----:B------:R-:W-:Y:S05]  /*05f0*/  BRA.U !UP4, `(.L_x_7) ;  /* 0x000000010c087547 */ /* 0x000fea000b800000 */
[----:B-1234-:R-:W-:Y:S01]  /*0600*/  UCGABAR_ARV ;  /* 0x00000000000079c7 */ /* 0x01efe20008000000 */
[----:B------:R-:W-:Y:S05]  /*0610*/  BRA `(.L_x_8) ;  /* 0x0000000000047947 */ /* 0x000fea0003800000 */
.L_x_7:
[----:B-1234-:R-:W-:Y:S01]  /*0620*/  NOP ;  /* 0x0000000000007918 */ /* 0x01efe20000000000 */
.L_x_8:
[----:B------:R-:W-:Y:S05]  /*0630*/  BRA.U !UP4, `(.L_x_9) ;  /* 0x000000010c0c7547 */ /* 0x000fea000b800000 */
[----:B------:R-:W-:Y:S01]  /*0640*/  UCGABAR_WAIT ;  /* 0x0000000000007dc7 */ /* 0x000fe20008000000 */
[----:B------:R-:W-:Y:S01]  /*0650*/  CCTL.IVALL ;  /* 0x00000000ff00798f */ /* 0x000fe20002000000 */
[----:B------:R-:W-:Y:S05]  /*0660*/  BRA `(.L_x_10) ;  /* 0x0000000000047947 */ /* 0x000fea0003800000 */
.L_x_9:
[----:B------:R-:W-:Y:S06]  /*0670*/  BAR.SYNC.DEFER_BLOCKING 0x0 ;  /* 0x0000000000007b1d */ /* 0x000fec0000010000 */
.L_x_10:
        /* <DEDUP_REMOVED lines=17> */
.L_x_11:
[----:B------:R-:W-:Y:S01]  /*0790*/  NOP ;  /* 0x0000000000007918 */ /* 0x000fe20000000000 */
[----:B-1234-:R-:W-:Y:S06]  /*07a0*/  BAR.SYNC.DEFER_BLOCKING 0x0 ;  /* 0x0000000000007b1d */ /* 0x01efec0000010000 */
[----:B------:R-:W-:Y:S05]  /*07b0*/  @P0 BRA `(.L_x_12) ;  /* 0x0000000000280947 */ /* 0x000fea0003800000 */
[----:B------:R-:W-:Y:S01]  /*07c0*/  UMOV UR6, 0x400 ;  /* 0x0000040000067882 */ /* 0x000fe20000000000 */
[----:B------:R-:W-:Y:S01]  /*07d0*/  UMOV UR5, 0x20 ;  /* 0x0000002000057882 */ /* 0x000fe20000000000 */
[----:B------:R-:W-:Y:S02]  /*07e0*/  ULEA UR6, UR4, UR6, 0x18 ;  /* 0x0000000604067291 */ /* 0x000fe4000f8ec0ff */
[----:B------:R-:W-:-:S04]  /*07f0*/  UIADD3 UR8, UPT, UPT, -UR5, 0x100000, URZ ;  /* 0x0010000005087890 */ /* 0x000fc8000fffe1ff */
[----:B------:R-:W-:Y:S02]  /*0800*/  USHF.L.U32 UR9, UR8, 0xb, URZ ;  /* 0x0000000b08097899 */ /* 0x000fe400080006ff */
[----:B------:R-:W-:Y:S01]  /*0810*/  USHF.L.U32 UR8, UR8, 0x1, URZ ;  /* 0x0000000108087899 */ /* 0x000fe200080006ff */
[----:B------:R-:W-:Y:S01]  /*0820*/  ELECT P0, URZ, PT ;  /* 0x0000000000ff782f */ /* 0x000fe20003800000 */
[----:B------:R-:W1:Y:S10]  /*0830*/  FENCE.VIEW.ASYNC.S ;  /* 0x00000000000073c6 */ /* 0x000e740000000000 */
[----:B-1----:R1:W2:Y:S01]  /*0840*/  SYNCS.EXCH.64 URZ, [UR6+0xb0], UR8 ;  /* 0x0000b00806ff75b2 */ /* 0x0022a20008000100 */
[----:B------:R-:W-:Y:S01]  /*0850*/  NOP ;  /* 0x0000000000007918 */ /* 0x000fe20000000000 */
.L_x_12:
[----:B------:R-:W-:Y:S01]  /*0860*/  NOP ;  /* 0x0000000000007918 */ /* 0x000fe20000000000 */
[----:B------:R-:W-:Y:S05]  /*0870*/  BRA.U !UP4, `(.L_x_13) ;  /* 0x000000010c087547 */ /* 0x000fea000b800000 */
[----:B--2---:R-:W-:Y:S01]  /*0880*/  UCGABAR_ARV ;  /* 0x00000000000079c7 */ /* 0x004fe20008000000 */
[----:B------:R-:W-:Y:S05]  /*0890*/  BRA `(.L_x_14) ;  /* 0x0000000000047947 */ /* 0x000fea0003800000 */
.L_x_13:
[----:B--2---:R-:W-:Y:S01]  /*08a0*/  NOP ;  /* 0x0000000000007918 */ /* 0x004fe20000000000 */
.L_x_14:
[----:B------:R-:W-:Y:S01]  /*08b0*/  USHF.L.U32 UR21, UR23, 0x7, URZ ;  /* 0x0000000717157899 */ /* 0x000fe200080006ff */
[----:B------:R-:W-:Y:S05]  /*08c0*/  BRA.U !UP4, `(.L_x_15) ;  /* 0x000000010c0c7547 */ /* 0x000fea000b800000 */
[----:B------:R-:W-:Y:S01]  /*08d0*/  UCGABAR_WAIT ;  /* 0x0000000000007dc7 */ /* 0x000fe20008000000 */
[----:B------:R-:W-:Y:S01]  /*08e0*/  CCTL.IVALL ;  /* 0x00000000ff00798f */ /* 0x000fe20002000000 */
[----:B------:R-:W-:Y:S05]  /*08f0*/  BRA `(.L_x_16) ;  /* 0x0000000000047947 */ /* 0x000fea0003800000 */
.L_x_15:
[----:B------:R-:W-:Y:S06]  /*0900*/  BAR.SYNC.DEFER_BLOCKING 0x0 ;  /* 0x0000000000007b1d */ /* 0x000fec0000010000 */
.L_x_16:
[----:B------:R-:W-:Y:S01]  /*0910*/  ISETP.NE.AND P0, PT, R124, 0x6, PT ;  /* 0x000000067c00780c */ /* 0x000fe20003f05270 */
[----:B------:R-:W2:-:S12]  /*0920*/  LDCU.64 UR30, c[0x0][0x358] ;  /* 0x00006b00ff1e77ac */ /* 0x000e980008000a00 */
[----:B------:R-:W-:Y:S05]  /*0930*/  @P0 BRA `(.L_x_17) ;  /* 0x0000000800b80947 */ /* 0x000fea0003800000 */
[----:B------:R-:W-:Y:S01]  /*0940*/  LOP3.LUT R0, R106, 0x1f, RZ, 0xc0, !PT ;  /* 0x0000001f6a007812 */ /* 0x000fe200078ec0ff */
[----:B------:R-:W-:Y:S01]  /*0950*/  IMAD.MOV.U32 R19, RZ, RZ, 0x7fffffff ;  /* 0x7fffffffff137424 */ /* 0x000fe200078e00ff */
[----:B-1----:R-:W1:Y:S01]  /*0960*/  S2UR UR9, SR_CTAID.Z ;  /* 0x00000000000979c3 */ /* 0x002e620000002700 */
[----:B------:R-:W1:Y:S01]  /*0970*/  LDCU.64 UR6, c[0x0][0x760] ;  /* 0x0000ec00ff0677ac */ /* 0x000e620008000a00 */
[C---:B------:R-:W-:Y:S01]  /*0980*/  ISETP.GT.U32.AND P0, PT, R0.reuse, 0x7, PT ;  /* 0x000000070000780c */ /* 0x040fe20003f04070 */
[----:B------:R-:W3:Y:S01]  /*0990*/  LDCU.U8 UR8, c[0x0][0x768] ;  /* 0x0000ed00ff0877ac */ /* 0x000ee20008000000 */
[----:B------:R-:W4:Y:S01]  /*09a0*/  LDCU.U8 UR10, c[0x0][0x769] ;  /* 0x0000ed20ff0a77ac */ /* 0x000f220008000000 */
[----:B------:R-:W5:Y:S10]  /*09b0*/  LDCU UR14, c[0x0][0x770] ;  /* 0x0000ee00ff0e77ac */ /* 0x000f740008000800 */
[----:B------:R-:W2:Y:S02]  /*09c0*/  @!P0 LDC.64 R2, c[0x0][0x748] ;  /* 0x0001d200ff028b82 */ /* 0x000ea40000000a00 */
[----:B--2---:R-:W-:-:S05]  /*09d0*/  @!P0 IMAD.WIDE.U32 R2, R0, 0x4, R2 ;  /* 0x0000000400028825 */ /* 0x004fca00078e0002 */
[----:B------:R-:W2:Y:S01]  /*09e0*/  @!P0 LDG.E R19, desc[UR30][R2.64] ;  /* 0x0000001e02138981 */ /* 0x000ea2000c1e1900 */
[----:B-1----:R-:W-:Y:S01]  /*09f0*/  UIMAD.WIDE.U32 UR4, UR9, UR7, URZ ;  /* 0x00000007090472a5 */ /* 0x002fe2000f8e00ff */
[----:B------:R-:W-:Y:S01]  /*0a00*/  HFMA2 R0, -RZ, RZ, 0, 5.9604644775390625e-08 ;  /* 0x00000001ff007431 */ /* 0x000fe200000001ff */
[----:B------:R-:W-:Y:S01]  /*0a10*/  UISETP.GT.U32.AND UP0, UPT, UR9, 0x1ff, UPT ;  /* 0x000001ff0900788c */ /* 0x000fe2000bf04070 */
[----:B------:R-:W-:-:S04]  /*0a20*/  IMAD.MOV.U32 R10, RZ, RZ, RZ ;  /* 0x000000ffff0a7224 */ /* 0x000fc800078e00ff */
[----:B------:R-:W-:Y:S02]  /*0a30*/  UMOV UR11, UR5 ;  /* 0x00000005000b7c82 */ /* 0x000fe40008000000 */
[----:B------:R-:W-:Y:S02]  /*0a40*/  UIADD3 UR7, UPT, UPT, -UR11, UR9, URZ ;  /* 0x000000090b077290 */ /* 0x000fe4000fffe1ff */
[----:B------:R-:W1:Y:S02]  /*0a50*/  LDCU.64 UR4, c[0x0][0x778] ;  /* 0x0000ef00ff0477ac */ /* 0x000e640008000a00 */
[----:B---3--:R-:W-:-:S04]  /*0a60*/  USHF.R.U32.HI UR7, URZ, UR8, UR7 ;  /* 0x00000008ff077299 */ /* 0x008fc80008011607 */
[----:B------:R-:W-:-:S04]  /*0a70*/  UIADD3 UR11, UPT, UPT, UR11, UR7, URZ ;  /* 0x000000070b0b7290 */ /* 0x000fc8000fffe0ff */
[----:B----4-:R-:W-:-:S03]  /*0a80*/  USHF.R.U32.HI UR11, URZ, UR10, UR11 ;  /* 0x0000000aff0b7299 */ /* 0x010fc6000801160b */
[----:B------:R-:W3:Y:S01]  /*0a90*/  LDCU.U8 UR7, c[0x0][0x780] ;  /* 0x0000f000ff0777ac */ /* 0x000ee20008000000 */
[----:B------:R-:W-:-:S04]  /*0aa0*/  UIADD3 UR11, UPT, UPT, -UR11, URZ, URZ ;  /* 0x000000ff0b0b7290 */ /* 0x000fc8000fffe1ff */
[----:B------:R-:W-:-:S04]  /*0ab0*/  UIMAD UR6, UR11, UR6, UR9 ;  /* 0x000000060b0672a4 */ /* 0x000fc8000f8e0209 */
[----:B-1----:R-:W-:-:S03]  /*0ac0*/  UIMAD.WIDE.U32 UR12, UR6, UR5, URZ ;  /* 0x00000005060c72a5 */ /* 0x002fc6000f8e00ff */
[----:B------:R-:W1:Y:S04]  /*0ad0*/  LDCU.U8 UR11, c[0x0][0x781] ;  /* 0x0000f020ff0b77ac */ /* 0x000e680008000000 */
[----:B------:R-:W-:Y:S02]  /*0ae0*/  UMOV UR5, UR13 ;  /* 0x0000000d00057c82 */ /* 0x000fe40008000000 */
[----:B------:R-:W-:Y:S02]  /*0af0*/  UIADD3 UR16, UPT, UPT, UR6, -UR5, URZ ;  /* 0x8000000506107290 */ /* 0x000fe4000fffe0ff */
[----:B------:R-:W4:Y:S02]  /*0b00*/  LDCU.U8 UR13, c[0x0][0x774] ;  /* 0x0000ee80ff0d77ac */ /* 0x000f240008000000 */
[----:B---3--:R-:W-:Y:S01]  /*0b10*/  USHF.R.U32.HI UR16, URZ, UR7, UR16 ;  /* 0x00000007ff107299 */ /* 0x008fe20008011610 */
[----:B------:R-:W3:Y:S03]  /*0b20*/  LDCU.U8 UR12, c[0x0][0x775] ;  /* 0x0000eea0ff0c77ac */ /* 0x000ee60008000000 */
[----:B------:R-:W-:Y:S01]  /*0b30*/  UIADD3 UR16, UPT, UPT, UR5, UR16, URZ ;  /* 0x0000001005107290 */ /* 0x000fe2000fffe0ff */
[----:B------:R-:W3:Y:S03]  /*0b40*/  LDCU UR5, c[0x0][0x76c] ;  /* 0x0000ed80ff0577ac */ /* 0x000ee60008000800 */
[----:B-1----:R-:W-:-:S04]  /*0b50*/  USHF.R.U32.HI UR16, URZ, UR11, UR16 ;  /* 0x0000000bff107299 */ /* 0x002fc80008011610 */
[----:B-----5:R-:W-:-:S04]  /*0b60*/  UIMAD.WIDE.U32 UR14, UR16, UR14, URZ ;  /* 0x0000000e100e72a5 */ /* 0x020fc8000f8e00ff */
[----:B------:R-:W-:-:S04]  /*0b70*/  UIADD3 UR14, UPT, UPT, UR16, -UR15, URZ ;  /* 0x8000000f100e7290 */ /* 0x000fc8000fffe0ff */
[----:B----4-:R-:W-:-:S04]  /*0b80*/  USHF.R.U32.HI UR14, URZ, UR13, UR14 ;  /* 0x0000000dff0e7299 */ /* 0x010fc8000801160e */
[----:B------:R-:W-:-:S04]  /*0b90*/  UIADD3 UR14, UPT, UPT, UR15, UR14, URZ ;  /* 0x0000000e0f0e7290 */ /* 0x000fc8000fffe0ff */
[----:B---3--:R-:W-:-:S04]  /*0ba0*/  USHF.R.U32.HI UR14, URZ, UR12, UR14 ;  /* 0x0000000cff0e7299 */ /* 0x008fc8000801160e */
[----:B------:R-:W-:-:S04]  /*0bb0*/  UIADD3 UR14, UPT, UPT, -UR14, URZ, URZ ;  /* 0x000000ff0e0e7290 */ /* 0x000fc8000fffe1ff */
[----:B------:R-:W-:Y:S02]  /*0bc0*/  UIMAD UR5, UR14, UR5, UR16 ;  /* 0x000000050e0572a4 */ /* 0x000fe4000f8e0210 */
[----:B------:R-:W-:Y:S02]  /*0bd0*/  UIADD3 UR16, UPT, UPT, -UR16, URZ, URZ ;  /* 0x000000ff10107290 */ /* 0x000fe4000fffe1ff */
[----:B------:R-:W-:Y:S02]  /*0be0*/  UIADD3 UR5, UPT, UPT, UR5, UR5, URZ ;  /* 0x0000000505057290 */ /* 0x000fe4000fffe0ff */
[----:B------:R-:W-:Y:S02]  /*0bf0*/  UIMAD UR4, UR16, UR4, UR6 ;  /* 0x00000004100472a4 */ /* 0x000fe4000f8e0206 */
[----:B------:R-:W-:-:S04]  /*0c00*/  ULOP3.LUT UR5, UR5, UR23, URZ, 0xfc, !UPT ;  /* 0x0000001705057292 */ /* 0x000fc8000f8efcff */
[----:B------:R-:W-:Y:S02]  /*0c10*/  MOV R5, UR4 ;  /* 0x0000000400057c02 */ /* 0x000fe40008000f00 */
[----:B------:R-:W-:Y:S01]  /*0c20*/  IMAD.U32 R4, RZ, RZ, UR5 ;  /* 0x00000005ff047e24 */ /* 0x000fe2000f8e00ff */
[----:B--2---:R1:W2:Y:S01]  /*0c30*/  SHFL.IDX PT, R2, R19, 0x7, 0x1f ;  /* 0x00e01f0013027f89 */ /* 0x0042a200000e0000 */
[----:B------:R-:W-:Y:S05]  /*0c40*/  BRA.U UP0, `(.L_x_18) ;  /* 0x0000000500807547 */ /* 0x000fea000b800000 */
[----:B------:R-:W3:Y:S01]  /*0c50*/  LDC R7, c[0x0][0x374] ;  /* 0x0000dd00ff077b82 */ /* 0x000ee20000000800 */
[----:B--2---:R-:W-:Y:S01]  /*0c60*/  SHF.R.S32.HI R3, RZ, 0x1f, R2 ;  /* 0x0000001fff037819 */ /* 0x004fe20000011402 */
[----:B------:R-:W-:Y:S02]  /*0c70*/  IMAD.U32 R18, RZ, RZ, UR9 ;  /* 0x00000009ff127e24 */ /* 0x000fe4000f8e00ff */
[----:B------:R-:W-:Y:S01]  /*0c80*/  IMAD.MOV.U32 R10, RZ, RZ, RZ ;  /* 0x000000ffff0a7224 */ /* 0x000fe200078e00ff */
[----:B------:R-:W-:Y:S01]  /*0c90*/  LEA.HI R16, R3, R2, RZ, 0x8 ;  /* 0x0000000203107211 */ /* 0x000fe200078f40ff */
[----:B------:R-:W-:Y:S02]  /*0ca0*/  IMAD.MOV.U32 R15, RZ, RZ, RZ ;  /* 0x000000ffff0f7224 */ /* 0x000fe400078e00ff */
[----:B------:R-:W3:Y:S01]  /*0cb0*/  LDC R6, c[0x0][0x370] ;  /* 0x0000dc00ff067b82 */ /* 0x000ee20000000800 */
[----:B------:R-:W-:Y:S02]  /*0cc0*/  LOP3.LUT R3, R16, 0xffffff00, RZ, 0xc0, !PT ;  /* 0xffffff0010037812 */ /* 0x000fe400078ec0ff */
[----:B------:R-:W-:-:S02]  /*0cd0*/  SHF.R.S32.HI R0, RZ, 0x8, R16 ;  /* 0x00000008ff007819 */ /* 0x000fc40000011410 */
[----:B------:R-:W-:Y:S02]  /*0ce0*/  ISETP.NE.AND P0, PT, R2, R3, PT ;  /* 0x000000030200720c */ /* 0x000fe40003f05270 */
[----:B------:R-:W-:Y:S01]  /*0cf0*/  LEA.HI.SX32 R16, R16, 0xffffffff, 0x18 ;  /* 0xffffffff10107811 */ /* 0x000fe200078fc2ff */
[----:B------:R-:W2:Y:S01]  /*0d00*/  LDC R17, c[0x0][0x378] ;  /* 0x0000de00ff117b82 */ /* 0x000ea20000000800 */
[----:B------:R-:W-:-:S07]  /*0d10*/  ISETP.LT.AND P0, PT, R2, RZ, P0 ;  /* 0x000000ff0200720c */ /* 0x000fce0000701270 */
[----:B------:R-:W4:Y:S06]  /*0d20*/  LDC R12, c[0x0][0x770] ;  /* 0x0001dc00ff0c7b82 */ /* 0x000f2c0000000800 */
[----:B------:R-:W-:Y:S02]  /*0d30*/  @!P0 IMAD.MOV R16, RZ, RZ, R0 ;  /* 0x000000ffff108224 */ /* 0x000fe400078e0200 */
[----:B------:R-:W1:Y:S01]  /*0d40*/  LDC R11, c[0x0][0x76c] ;  /* 0x0001db00ff0b7b82 */ /* 0x000e620000000800 */
[----:B---3--:R-:W-:Y:S02]  /*0d50*/  IMAD R6, R7, R6, RZ ;  /* 0x0000000607067224 */ /* 0x008fe400078e02ff */
[----:B------:R-:W-:-:S05]  /*0d60*/  IMAD.MOV.U32 R0, RZ, RZ, 0x1 ;  /* 0x00000001ff007424 */ /* 0x000fca00078e00ff */
[----:B------:R-:W3:Y:S01]  /*0d70*/  LDC.64 R8, c[0x0][0x760] ;  /* 0x0001d800ff087b82 */ /* 0x000ee20000000a00 */
[----:B--2---:R-:W-:Y:S02]  /*0d80*/  IMAD R17, R6, R17, RZ ;  /* 0x0000001106117224 */ /* 0x004fe400078e02ff */
[----:B------:R-:W-:-:S03]  /*0d90*/  IMAD.MOV.U32 R6, RZ, RZ, -0x1 ;  /* 0xffffffffff067424 */ /* 0x000fc600078e00ff */
[----:B------:R-:W-:Y:S02]  /*0da0*/  LEA.HI R17, R17, R17, RZ, 0x1 ;  /* 0x0000001111117211 */ /* 0x000fe400078f08ff */
[----:B------:R-:W2:Y:S02]  /*0db0*/  LDC.64 R2, c[0x0][0x778] ;  /* 0x0001de00ff027b82 */ /* 0x000ea40000000a00 */
[----:B----4-:R-:W-:-:S07]  /*0dc0*/  SHF.R.S32.HI R17, RZ, 0x1, R17 ;  /* 0x00000001ff117819 */ /* 0x010fce0000011411 */
.L_x_23:
[----:B------:R-:W-:-:S04]  /*0dd0*/  LEA.HI R13, R4, R4, RZ, 0x1 ;  /* 0x00000004040d7211 */ /* 0x000fc800078f08ff */
[----:B------:R-:W-:Y:S02]  /*0de0*/  LOP3.LUT R7, R13, 0xfffffffe, RZ, 0xc0, !PT ;  /* 0xfffffffe0d077812 */ /* 0x000fe400078ec0ff */
[----:B------:R-:W-:Y:S02]  /*0df0*/  SHF.R.S32.HI R13, RZ, 0x1, R13 ;  /* 0x00000001ff0d7819 */ /* 0x000fe4000001140d */
[----:B------:R-:W-:-:S03]  /*0e00*/  ISETP.NE.AND P0, PT, R4, R7, PT ;  /* 0x000000070400720c */ /* 0x000fc60003f05270 */
[----:B------:R-:W-:Y:S01]  /*0e10*/  VIADD R7, R13, 0xffffffff ;  /* 0xffffffff0d077836 */ /* 0x000fe20000000000 */
[----:B------:R-:W-:-:S13]  /*0e20*/  ISETP.LT.AND P0, PT, R4, RZ, P0 ;  /* 0x000000ff0400720c */ /* 0x000fda0000701270 */
[----:B------:R-:W-:-:S05]  /*0e30*/  @!P0 IMAD.MOV R7, RZ, RZ, R13 ;  /* 0x000000ffff078224 */ /* 0x000fca00078e020d */
[----:B------:R-:W-:-:S13]  /*0e40*/  ISETP.GE.AND P0, PT, R7, R16, PT ;  /* 0x000000100700720c */ /* 0x000fda0003f06270 */
[----:B------:R-:W-:Y:S05]  /*0e50*/  @P0 BRA `(.L_x_19) ;  /* 0x0000000000940947 */ /* 0x000fea0003800000 */
[----:B------:R-:W-:-:S04]  /*0e60*/  SHF.L.U32 R14, R7, 0x8, RZ ;  /* 0x00000008070e7819 */ /* 0x000fc800000006ff */
[----:B------:R-:W-:-:S13]  /*0e70*/  ISETP.GE.AND P0, PT, R14, R15, PT ;  /* 0x0000000f0e00720c */ /* 0x000fda0003f06270 */
[----:B------:R-:W-:Y:S05]  /*0e80*/  @!P0 BRA `(.L_x_20) ;  /* 0x0000000000388947 */ /* 0x000fea0003800000 */
[----:B------:R-:W-:Y:S01]  /*0e90*/  VIADD R7, R6, 0x1 ;  /* 0x0000000106077836 */ /* 0x000fe20000000000 */
[----:B------:R-:W-:-:S04]  /*0ea0*/  MOV R6, 0xffffffff ;  /* 0xffffffff00067802 */ /* 0x000fc80000000f00 */
[----:B------:R-:W-:-:S13]  /*0eb0*/  ISETP.GT.U32.AND P0, PT, R7, 0x1f, PT ;  /* 0x0000001f0700780c */ /* 0x000fda0003f04070 */
[----:B------:R-:W-:Y:S05]  /*0ec0*/  @P0 BRA `(.L_x_21) ;  /* 0x0000000000240947 */ /* 0x000fea0003800000 */
[----:B------:R-:W-:Y:S01]  /*0ed0*/  ISETP.GT.AND P0, PT, R19, R14, PT ;  /* 0x0000000e1300720c */ /* 0x000fe20003f04270 */
[----:B------:R-:W-:-:S05]  /*0ee0*/  IMAD.MOV.U32 R6, RZ, RZ, -0x1 ;  /* 0xffffffffff067424 */ /* 0x000fca00078e00ff */
[----:B------:R-:W-:-:S07]  /*0ef0*/  SHF.L.U32 R7, R6, R7, RZ ;  /* 0x0000000706077219 */ /* 0x000fce00000006ff */
[----:B------:R-:W-:-:S04]  /*0f00*/  VOTE.ANY R6, PT, P0 ;  /* 0x0000000000067806 */ /* 0x000fc800000e0100 */
[----:B------:R-:W-:-:S05]  /*0f10*/  LOP3.LUT P0, R7, R6, RZ, R7, 0xa0, !PT ;  /* 0x000000ff06077212 */ /* 0x000fca000780a007 */
[----:B------:R-:W-:-:S05]  /*0f20*/  VIADD R6, R7, 0xffffffff ;  /* 0xffffffff07067836 */ /* 0x000fca0000000000 */
[----:B------:R-:W-:-:S04]  /*0f30*/  LOP3.LUT R7, R7, R6, RZ, 0xc, !PT ;  /* 0x0000000607077212 */ /* 0x000fc800078e0cff */
[----:B------:R-:W4:Y:S02]  /*0f40*/  POPC R6, R7 ;  /* 0x0000000700067309 */ /* 0x000f240000000000 */
[----:B----4-:R-:W-:-:S07]  /*0f50*/  SEL R6, R6, 0xffffffff, P0 ;  /* 0xffffffff06067807 */ /* 0x010fce0000000000 */
.L_x_21:
[----:B------:R4:W3:Y:S02]  /*0f60*/  SHFL.IDX PT, R15, R19, R6, 0x1f ;  /* 0x00001f06130f7589 */ /* 0x0008e400000e0000 */
.L_x_20:
[----:B------:R-:W5:Y:S01]  /*0f70*/  S2R R13, SR_CgaCtaId ;  /* 0x00000000000d7919 */ /* 0x000f620000008800 */
[----:B------:R-:W-:Y:S01]  /*0f80*/  MOV R14, 0x400 ;  /* 0x00000400000e7802 */ /* 0x000fe20000000f00 */
[----:B------:R-:W-:-:S03]  /*0f90*/  IMAD.U32 R21, R0, -0x80000000, RZ ;  /* 0x8000000000157824 */ /* 0x000fc600078e00ff */
[----:B-----5:R-:W-:-:S05]  /*0fa0*/  LEA R13, R13, R14, 0x18 ;  /* 0x0000000e0d0d7211 */ /* 0x020fca00078ec0ff */
[----:B------:R-:W-:-:S04]  /*0fb0*/  IMAD R14, R10, 0x8, R13 ;  /* 0x000000080a0e7824 */ /* 0x000fc800078e020d */
[----:B------:R-:W5:Y:S02]  /*0fc0*/  SYNCS.PHASECHK.TRANS64.TRYWAIT P0, [R14+URZ+0xa0], R21 ;  /* 0x0000a0150e0075a7 */ /* 0x000f6400080011ff */
[----:B-----5:R-:W-:Y:S05]  /*0fd0*/  @!P0 BRA `(.L_x_22) ;  /* 0x0000004400c48947 */ /* 0x020fea0003800000 */
.L_x_88:
[----:B------:R-:W-:Y:S01]  /*0fe0*/  ELECT P0, URZ, PT ;  /* 0x0000000000ff782f */ /* 0x000fe20003800000 */
[----:B------:R-:W-:-:S12]  /*0ff0*/  IMAD.MOV.U32 R7, RZ, RZ, 0x1 ;  /* 0x00000001ff077424 */ /* 0x000fd800078e00ff */
[C---:B------:R-:W-:Y:S02]  /*1000*/  @P0 IMAD R13, R10.reuse, 0x10, R13 ;  /* 0x000000100a0d0824 */ /* 0x040fe400078e020d */
[----:B------:R-:W-:-:S03]  /*1010*/  VIADD R10, R10, 0x1 ;  /* 0x000000010a0a7836 */ /* 0x000fc60000000000 */
[----:B------:R4:W-:Y:S02]  /*1020*/  @P0 STS.128 [R13+0x32410], R4 ;  /* 0x032410040d000388 */ /* 0x0009e40000000c00 */
[----:B------:R-:W-:Y:S01]  /*1030*/  ISETP.NE.AND P0, PT, R10, 0x2, PT ;  /* 0x000000020a00780c */ /* 0x000fe20003f05270 */
[----:B------:R5:W-:Y:S06]  /*1040*/  MEMBAR.ALL.CTA ;  /* 0x0000000000007992 */ /* 0x000bec0000008000 */
[----:B-----5:R-:W5:Y:S01]  /*1050*/  FENCE.VIEW.ASYNC.S ;  /* 0x00000000000073c6 */ /* 0x020f620000000000 */
[----:B----4-:R-:W-:-:S02]  /*1060*/  SEL R21, RZ, 0x1, P0 ;  /* 0x00000001ff157807 */ /* 0x010fc40000000000 */
[----:B------:R-:W-:Y:S02]  /*1070*/  SEL R10, R10, RZ, P0 ;  /* 0x000000ff0a0a7207 */ /* 0x000fe40000000000 */
[----:B------:R-:W-:Y:S01]  /*1080*/  LOP3.LUT R0, R0, R21, RZ, 0x3c, !PT ;  /* 0x0000001500007212 */ /* 0x000fe200078e3cff */
[----:B-----5:R-:W-:Y:S06]  /*1090*/  BAR.SYNC.DEFER_BLOCKING 0x4, 0x20 ;  /* 0x0100800000007b1d */ /* 0x020fec0000010000 */
[----:B------:R4:W-:Y:S02]  /*10a0*/  SYNCS.ARRIVE.TRANS64.ART0 RZ, [R14+URZ+0x90], R7 ;  /* 0x000090070eff79a7 */ /* 0x0009e400085000ff */
.L_x_19:
[----:B------:R-:W-:-:S04]  /*10b0*/  IMAD.IADD R18, R17, 0x1, R18 ;  /* 0x0000000111127824 */ /* 0x000fc800078e0212 */
[C---:B---3--:R-:W-:Y:S01]  /*10c0*/  IMAD.HI.U32 R5, R18.reuse, R9, RZ ;  /* 0x0000000912057227 */ /* 0x048fe200078e00ff */
[----:B------:R-:W-:-:S04]  /*10d0*/  ISETP.GE.AND P0, PT, R18, 0x200, PT ;  /* 0x000002001200780c */ /* 0x000fc80003f06270 */
[----:B------:R-:W-:-:S04]  /*10e0*/  IADD3 R4, PT, PT, R18, -R5, RZ ;  /* 0x8000000512047210 */ /* 0x000fc80007ffe0ff */
[----:B------:R-:W-:-:S05]  /*10f0*/  SHF.R.U32.HI R4, RZ, UR8, R4 ;  /* 0x00000008ff047c19 */ /* 0x000fca0008011604 */
[----:B------:R-:W-:-:S05]  /*1100*/  IMAD.IADD R5, R5, 0x1, R4 ;  /* 0x0000000105057824 */ /* 0x000fca00078e0204 */
[----:B------:R-:W-:-:S04]  /*1110*/  SHF.R.U32.HI R5, RZ, UR10, R5 ;  /* 0x0000000aff057c19 */ /* 0x000fc80008011605 */
[----:B------:R-:W-:-:S05]  /*1120*/  IADD3 R5, PT, PT, -R5, RZ, RZ ;  /* 0x000000ff05057210 */ /* 0x000fca0007ffe1ff */
[----:B----4-:R-:W-:-:S04]  /*1130*/  IMAD R14, R8, R5, R18 ;  /* 0x00000005080e7224 */ /* 0x010fc800078e0212 */
[----:B--2---:R-:W-:-:S04]  /*1140*/  IMAD.HI.U32 R5, R14, R3, RZ ;  /* 0x000000030e057227 */ /* 0x004fc800078e00ff */
[----:B------:R-:W-:-:S05]  /*1150*/  IMAD.IADD R4, R14, 0x1, -R5 ;  /* 0x000000010e047824 */ /* 0x000fca00078e0a05 */
[----:B------:R-:W-:-:S04]  /*1160*/  SHF.R.U32.HI R4, RZ, UR7, R4 ;  /* 0x00000007ff047c19 */ /* 0x000fc80008011604 */
[----:B------:R-:W-:-:S04]  /*1170*/  IADD3 R5, PT, PT, R5, R4, RZ ;  /* 0x0000000405057210 */ /* 0x000fc80007ffe0ff */
[----:B------:R-:W-:-:S05]  /*1180*/  SHF.R.U32.HI R5, RZ, UR11, R5 ;  /* 0x0000000bff057c19 */ /* 0x000fca0008011605 */
[----:B------:R-:W-:-:S04]  /*1190*/  IMAD.HI.U32 R7, R5, R12, RZ ;  /* 0x0000000c05077227 */ /* 0x000fc800078e00ff */
[----:B------:R-:W-:-:S05]  /*11a0*/  IMAD.IADD R4, R5, 0x1, -R7 ;  /* 0x0000000105047824 */ /* 0x000fca00078e0a07 */
[----:B------:R-:W-:-:S04]  /*11b0*/  SHF.R.U32.HI R4, RZ, UR13, R4 ;  /* 0x0000000dff047c19 */ /* 0x000fc80008011604 */
[----:B------:R-:W-:-:S04]  /*11c0*/  IADD3 R4, PT, PT, R7, R4, RZ ;  /* 0x0000000407047210 */ /* 0x000fc80007ffe0ff */
[----:B------:R-:W-:-:S05]  /*11d0*/  SHF.R.U32.HI R4, RZ, UR12, R4 ;  /* 0x0000000cff047c19 */ /* 0x000fca0008011604 */
[----:B------:R-:W-:-:S04]  /*11e0*/  IMAD.MOV R4, RZ, RZ, -R4 ;  /* 0x000000ffff047224 */ /* 0x000fc800078e0a04 */
[----:B-1----:R-:W-:Y:S01]  /*11f0*/  IMAD R4, R11, R4, R5 ;  /* 0x000000040b047224 */ /* 0x002fe200078e0205 */
[----:B------:R-:W-:-:S03]  /*1200*/  IADD3 R5, PT, PT, -R5, RZ, RZ ;  /* 0x000000ff05057210 */ /* 0x000fc60007ffe1ff */
[----:B------:R-:W-:Y:S02]  /*1210*/  IMAD.IADD R4, R4, 0x1, R4 ;  /* 0x0000000104047824 */ /* 0x000fe400078e0204 */
[----:B------:R-:W-:-:S03]  /*1220*/  IMAD R5, R2, R5, R14 ;  /* 0x0000000502057224 */ /* 0x000fc600078e020e */
[----:B------:R-:W-:Y:S01]  /*1230*/  LOP3.LUT R4, R4, UR23, RZ, 0xfc, !PT ;  /* 0x0000001704047c12 */ /* 0x000fe2000f8efcff */
[----:B------:R-:W-:Y:S06]  /*1240*/  @!P0 BRA `(.L_x_23) ;  /* 0xfffffff800e08947 */ /* 0x000fec000383ffff */
.L_x_18:
[----:B------:R-:W3:Y:S01]  /*1250*/  S2UR UR4, SR_CgaCtaId ;  /* 0x00000000000479c3 */ /* 0x000ee20000008800 */
[----:B------:R-:W-:Y:S01]  /*1260*/  UMOV UR5, 0x400 ;  /* 0x0000040000057882 */ /* 0x000fe20000000000 */
[----:B------:R-:W-:Y:S01]  /*1270*/  IMAD.U32 R6, R0, -0x80000000, RZ ;  /* 0x8000000000067824 */ /* 0x000fe200078e00ff */
[C---:B------:R-:W-:Y:S01]  /*1280*/  ISETP.NE.AND P0, PT, R10.reuse, 0x1, PT ;  /* 0x000000010a00780c */ /* 0x040fe20003f05270 */
[----:B------:R-:W-:-:S05]  /*1290*/  VIADD R3, R10, 0x2 ;  /* 0x000000020a037836 */ /* 0x000fca0000000000 */
[----:B------:R-:W-:Y:S01]  /*12a0*/  SEL R3, R3, 0x1, P0 ;  /* 0x0000000103037807 */ /* 0x000fe20000000000 */
[----:B---3--:R-:W-:-:S06]  /*12b0*/  ULEA UR5, UR4, UR5, 0x18 ;  /* 0x0000000504057291 */ /* 0x008fcc000f8ec0ff */
[----:B--2---:R-:W-:-:S04]  /*12c0*/  LEA R2, R10, UR5, 0x3 ;  /* 0x000000050a027c11 */ /* 0x004fc8000f8e18ff */
[----:B------:R-:W2:Y:S02]  /*12d0*/  SYNCS.PHASECHK.TRANS64.TRYWAIT P1, [R2+URZ+0xa0], R6 ;  /* 0x0000a006020075a7 */ /* 0x000ea400080211ff */
[----:B--2---:R-:W-:Y:S05]  /*12e0*/  @!P1 BRA `(.L_x_24) ;  /* 0x0000004400189947 */ /* 0x004fea0003800000 */
.L_x_90:
[----:B------:R-:W-:Y:S02]  /*12f0*/  ELECT P2, URZ, PT ;  /* 0x0000000000ff782f */ /* 0x000fe40003840000 */
[C---:B------:R-:W-:Y:S01]  /*1300*/  ISETP.NE.AND P0, PT, R3.reuse, 0x2, PT ;  /* 0x000000020300780c */ /* 0x040fe20003f05270 */
[----:B--2---:R-:W-:Y:S02]  /*1310*/  IMAD.MOV.U32 R7, RZ, RZ, RZ ;  /* 0x000000ffff077224 */ /* 0x004fe400078e00ff */
[----:B------:R-:W-:Y:S01]  /*1320*/  IMAD.MOV.U32 R11, RZ, RZ, 0x1 ;  /* 0x00000001ff0b7424 */ /* 0x000fe200078e00ff */
[----:B------:R-:W-:Y:S02]  /*1330*/  ISETP.EQ.XOR P1, PT, R10, 0x1, !P0 ;  /* 0x000000010a00780c */ /* 0x000fe40004722a70 */
[----:B------:R-:W-:Y:S02]  /*1340*/  SEL R3, R3, RZ, P0 ;  /* 0x000000ff03037207 */ /* 0x000fe40000000000 */
[----:B------:R-:W-:-:S02]  /*1350*/  SEL R9, RZ, 0x1, !P1 ;  /* 0x00000001ff097807 */ /* 0x000fc40004800000 */
[----:B------:R-:W-:Y:S02]  /*1360*/  LEA R3, R3, UR5, 0x3 ;  /* 0x0000000503037c11 */ /* 0x000fe4000f8e18ff */
[----:B------:R-:W-:Y:S01]  /*1370*/  @P2 LEA R10, R10, UR5, 0x4 ;  /* 0x000000050a0a2c11 */ /* 0x000fe2000f8e20ff */
[----:B------:R-:W-:Y:S01]  /*1380*/  @P2 IMAD.MOV.U32 R6, RZ, RZ, -0x1 ;  /* 0xffffffffff062424 */ /* 0x000fe200078e00ff */
[----:B------:R-:W-:-:S04]  /*1390*/  LOP3.LUT R9, R0, R9, RZ, 0x3c, !PT ;  /* 0x0000000900097212 */ /* 0x000fc800078e3cff */
[----:B------:R3:W-:Y:S01]  /*13a0*/  @P2 STS.128 [R10+0x32410], R4 ;  /* 0x032410040a002388 */ /* 0x0007e20000000c00 */
[----:B------:R-:W-:Y:S01]  /*13b0*/  IMAD.U32 R8, R9, -0x80000000, RZ ;  /* 0x8000000009087824 */ /* 0x000fe200078e00ff */
[----:B------:R2:W-:Y:S06]  /*13c0*/  MEMBAR.ALL.CTA ;  /* 0x0000000000007992 */ /* 0x0005ec0000008000 */
[----:B--2---:R-:W2:Y:S02]  /*13d0*/  FENCE.VIEW.ASYNC.S ;  /* 0x00000000000073c6 */ /* 0x004ea40000000000 */
[----:B--2---:R-:W-:Y:S06]  /*13e0*/  BAR.SYNC.DEFER_BLOCKING 0x4, 0x20 ;  /* 0x0100800000007b1d */ /* 0x004fec0000010000 */
[----:B------:R3:W-:Y:S01]  /*13f0*/  SYNCS.ARRIVE.TRANS64.ART0 RZ, [R2+URZ+0x90], R11 ;  /* 0x0000900b02ff79a7 */ /* 0x0007e200085000ff */
[----:B------:R-:W2:Y:S02]  /*1400*/  SYNCS.PHASECHK.TRANS64.TRYWAIT P0, [R3+URZ+0xa0], R8 ;  /* 0x0000a008030075a7 */ /* 0x000ea400080011ff */
[----:B--23--:R-:W-:Y:S05]  /*1410*/  @!P0 BRA `(.L_x_25) ;  /* 0x0000004000e48947 */ /* 0x00cfea0003800000 */
.L_x_17:
[----:B------:R-:W-:Y:S01]  /*1420*/  ISETP.NE.AND P0, PT, R124, 0x5, PT ;  /* 0x000000057c00780c */ /* 0x000fe20003f05270 */
[----:B------:R-:W-:-:S04]  /*1430*/  ULEA.HI UR14, UR4, UR4, URZ, 0x1 ;  /* 0x00000004040e7291 */ /* 0x000fc8000f8f08ff */
[----:B------:R-:W-:-:S04]  /*1440*/  ULOP3.LUT UR22, UR14, 0xfffffffe, URZ, 0xc0, !UPT ;  /* 0xfffffffe0e167892 */ /* 0x000fc8000f8ec0ff */
[----:B------:R-:W-:-:S04]  /*1450*/  UIADD3 UR15, UPT, UPT, -UR22, UR4, URZ ;  /* 0x00000004160f7290 */ /* 0x000fc8000fffe1ff */
[----:B------:R-:W-:Y:S08]  /*1460*/  @P0 BRA `(.L_x_26) ;  /* 0x0000000800580947 */ /* 0x000ff00003800000 */
[----:B------:R-:W-:Y:S02]  /*1470*/  UMOV UR34, 0x400 ;  /* 0x0000040000227882 */ /* 0x000fe40000000000 */
[----:B------:R-:W-:-:S09]  /*1480*/  ULEA UR34, UR4, UR34, 0x18 ;  /* 0x0000002204227291 */ /* 0x000fd2000f8ec0ff */
[----:B------:R-:W3:Y:S02]  /*1490*/  SYNCS.PHASECHK.TRANS64.TRYWAIT P0, [UR34+0x90], RZ ;  /* 0x000090ffff0075a7 */ /* 0x000ee40008001122 */
[----:B---3--:R-:W-:Y:S05]  /*14a0*/  @!P0 BRA `(.L_x_27) ;  /* 0x0000004000d88947 */ /* 0x008fea0003800000 */
.L_x_93:
[----:B------:R-:W4:Y:S01]  /*14b0*/  LDS.128 R4, [UR34+0x32410] ;  /* 0x03241022ff047984 */ /* 0x000f220008000c00 */
[----:B---3--:R-:W-:Y:S01]  /*14c0*/  HFMA2 R0, -RZ, RZ, 0, 5.9604644775390625e-08 ;  /* 0x00000001ff007431 */ /* 0x008fe200000001ff */
[----:B------:R-:W-:Y:S01]  /*14d0*/  UMOV UR37, 0x1 ;  /* 0x0000000100257882 */ /* 0x000fe20000000000 */
[----:B------:R-:W-:Y:S01]  /*14e0*/  UMOV UR36, URZ ;  /* 0x000000ff00247c82 */ /* 0x000fe20008000000 */
[----:B------:R3:W-:Y:S06]  /*14f0*/  MEMBAR.ALL.CTA ;  /* 0x0000000000007992 */ /* 0x0007ec0000008000 */
[----:B---3--:R-:W3:Y:S02]  /*1500*/  FENCE.VIEW.ASYNC.S ;  /* 0x00000000000073c6 */ /* 0x008ee40000000000 */
[----:B---3--:R3:W-:Y:S01]  /*1510*/  SYNCS.ARRIVE.TRANS64.ART0 RZ, [UR34+0xa0], R0 ;  /* 0x0000a000ffff79a7 */ /* 0x0087e20008500022 */
[----:B----4-:R-:W-:-:S13]  /*1520*/  ISETP.NE.AND P0, PT, R7, 0x1, PT ;  /* 0x000000010700780c */ /* 0x010fda0003f05270 */
[----:B---3--:R-:W-:Y:S05]  /*1530*/  @P0 BRA `(.L_x_28) ;  /* 0x00000004009c0947 */ /* 0x008fea0003800000 */
[----:B------:R-:W-:Y:S01]  /*1540*/  R2UR UR5, R4 ;  /* 0x00000000040572ca */ /* 0x000fe200000e0000 */
[----:B------:R-:W-:Y:S01]  /*1550*/  IMAD.MOV.U32 R8, RZ, RZ, 0x1 ;  /* 0x00000001ff087424 */ /* 0x000fe200078e00ff */
[----:B------:R-:W-:Y:S01]  /*1560*/  R2UR UR12, R5 ;  /* 0x00000000050c72ca */ /* 0x000fe200000e0000 */
[----:B------:R-:W-:Y:S01]  /*1570*/  IMAD.MOV.U32 R2, RZ, RZ, RZ ;  /* 0x000000ffff027224 */ /* 0x000fe200078e00ff */
[----:B------:R-:W-:Y:S01]  /*1580*/  R2UR UR28, R6 ;  /* 0x00000000061c72ca */ /* 0x000fe200000e0000 */
[----:B------:R-:W3:Y:S01]  /*1590*/  LDCU.64 UR46, c[0x0][0x348] ;  /* 0x00006900ff2e77ac */ /* 0x000ee20008000a00 */
[----:B------:R-:W-:Y:S01]  /*15a0*/  UMOV UR37, 0x1 ;  /* 0x0000000100257882 */ /* 0x000fe20000000000 */
[----:B------:R-:W-:-:S12]  /*15b0*/  UMOV UR36, URZ ;  /* 0x000000ff00247c82 */ /* 0x000fd80008000000 */
.L_x_34:
[----:B------:R-:W-:Y:S02]  /*15c0*/  USHF.L.U32 UR4, UR37, 0x1f, URZ ;  /* 0x0000001f25047899 */ /* 0x000fe400080006ff */
[----:B-1----:R-:W-:Y:S02]  /*15d0*/  ULEA UR6, UR36, UR34, 0x3 ;  /* 0x0000002224067291 */ /* 0x002fe4000f8e18ff */
[----:B---3--:R-:W-:Y:S02]  /*15e0*/  UIADD3 UR42, UP2, UPT, UR46, 0xc0, URZ ;  /* 0x000000c02e2a7890 */ /* 0x008fe4000ff5e0ff */
[----:B------:R-:W-:Y:S01]  /*15f0*/  MOV R0, UR4 ;  /* 0x0000000400007c02 */ /* 0x000fe20008000f00 */
[----:B------:R-:W-:Y:S02]  /*1600*/  ULEA.HI UR4, UR5, UR5, URZ, 0x1 ;  /* 0x0000000505047291 */ /* 0x000fe4000f8f08ff */
[----:B------:R-:W-:Y:S02]  /*1610*/  ULEA UR27, UR12, UR23, 0x1 ;  /* 0x000000170c1b7291 */ /* 0x000fe4000f8e08ff */
[----:B------:R1:W3:Y:S01]  /*1620*/  SYNCS.PHASECHK.TRANS64.TRYWAIT P1, [UR6+0x38], R0 ;  /* 0x00003800ff0075a7 */ /* 0x0002e20008021106 */
[----:B------:R-:W-:-:S02]  /*1630*/  ULOP3.LUT UR6, UR4, 0xfffffffe, URZ, 0xc0, !UPT ;  /* 0xfffffffe04067892 */ /* 0x000fc4000f8ec0ff */
[----:B------:R-:W-:Y:S02]  /*1640*/  USHF.R.S32.HI UR4, URZ, 0x1, UR4 ;  /* 0x00000001ff047899 */ /* 0x000fe40008011404 */
[----:B------:R-:W-:Y:S02]  /*1650*/  UISETP.NE.AND UP4, UPT, UR5, UR6, UPT ;  /* 0x000000060500728c */ /* 0x000fe4000bf85270 */
[----:B------:R-:W-:Y:S02]  /*1660*/  UIADD3 UR7, UPT, UPT, UR4, -0x1, URZ ;  /* 0xffffffff04077890 */ /* 0x000fe4000fffe0ff */
[----:B------:R-:W-:Y:S02]  /*1670*/  UISETP.LT.AND UP4, UPT, UR5, URZ, UP4 ;  /* 0x000000ff0500728c */ /* 0x000fe4000a781270 */
[----:B------:R-:W-:Y:S02]  /*1680*/  UIADD3 UR44, UP3, UPT, UR46, 0x40, URZ ;  /* 0x000000402e2c7890 */ /* 0x000fe4000ff7e0ff */
[----:B------:R-:W-:-:S02]  /*1690*/  UIADD3 UR40, UP1, UPT, UR46, 0x140, URZ ;  /* 0x000001402e287890 */ /* 0x000fc4000ff3e0ff */
[----:B------:R-:W-:Y:S02]  /*16a0*/  UIADD3 UR38, UP0, UPT, UR46, 0x1c0, URZ ;  /* 0x000001c02e267890 */ /* 0x000fe4000ff1e0ff */
[----:B------:R-:W-:Y:S02]  /*16b0*/  UIADD3.X UR43, UPT, UPT, URZ, UR47, URZ, UP2, !UPT ;  /* 0x0000002fff2b7290 */ /* 0x000fe400097fe4ff */
[----:B------:R-:W-:Y:S02]  /*16c0*/  UIADD3.X UR45, UPT, UPT, URZ, UR47, URZ, UP3, !UPT ;  /* 0x0000002fff2d7290 */ /* 0x000fe40009ffe4ff */
[----:B------:R-:W-:Y:S02]  /*16d0*/  @!UP4 UIADD3 UR7, UPT, UPT, UR4, URZ, URZ ;  /* 0x000000ff0407c290 */ /* 0x000fe4000fffe0ff */
[----:B------:R-:W-:Y:S02]  /*16e0*/  UIADD3.X UR41, UPT, UPT, URZ, UR47, URZ, UP1, !UPT ;  /* 0x0000002fff297290 */ /* 0x000fe40008ffe4ff */
[----:B------:R-:W-:-:S02]  /*16f0*/  UIADD3 UR20, UPT, UPT, UR7, UR7, URZ ;  /* 0x0000000707147290 */ /* 0x000fc4000fffe0ff */
[----:B------:R-:W-:Y:S02]  /*1700*/  UIADD3.X UR39, UPT, UPT, URZ, UR47, URZ, UP0, !UPT ;  /* 0x0000002fff277290 */ /* 0x000fe400087fe4ff */
[----:B------:R-:W-:Y:S02]  /*1710*/  USHF.L.U32 UR27, UR27, 0x6, URZ ;  /* 0x000000061b1b7899 */ /* 0x000fe400080006ff */
[----:B------:R-:W-:Y:S02]  /*1720*/  ULEA UR7, UR7, UR21, 0x8 ;  /* 0x0000001507077291 */ /* 0x000fe4000f8e40ff */
[----:B------:R-:W-:Y:S02]  /*1730*/  ULOP3.LUT UR20, UR20, UR23, URZ, 0xfc, !UPT ;  /* 0x0000001714147292 */ /* 0x000fe4000f8efcff */
[----:B------:R-:W-:Y:S01]  /*1740*/  UISETP.NE.AND UP2, UPT, UR23, URZ, UPT ;  /* 0x000000ff1700728c */ /* 0x000fe2000bf45270 */
[----:B------:R-:W-:Y:S01]  /*1750*/  UMOV UR35, URZ ;  /* 0x000000ff00237c82 */ /* 0x000fe20008000000 */
[----:B------:R-:W-:Y:S01]  /*1760*/  UMOV UR18, URZ ;  /* 0x000000ff00127c82 */ /* 0x000fe20008000000 */
[----:B-1----:R-:W-:-:S08]  /*1770*/  UMOV UR10, URZ ;  /* 0x000000ff000a7c82 */ /* 0x002fd00008000000 */
.L_x_32:
[----:B----4-:R-:W-:Y:S02]  /*1780*/  USHF.L.U32 UR6, UR35, 0x7, URZ ;  /* 0x0000000723067899 */ /* 0x010fe400080006ff */
[----:B------:R-:W-:Y:S02]  /*1790*/  UIADD3 UR19, UPT, UPT, UR35, UR35, URZ ;  /* 0x0000002323137290 */ /* 0x000fe4000fffe0ff */
[----:B------:R-:W-:Y:S01]  /*17a0*/  ULEA UR5, UR36, UR34, 0x3 ;  /* 0x0000002224057291 */ /* 0x000fe2000f8e18ff */
[----:B-1-3--:R-:W-:Y:S11]  /*17b0*/  @P1 BRA `(.L_x_29) ;  /* 0x0000000000101947 */ /* 0x00aff60003800000 */
[----:B------:R-:W-:-:S06]  /*17c0*/  USHF.L.U32 UR4, UR37, 0x1f, URZ ;  /* 0x0000001f25047899 */ /* 0x000fcc00080006ff */
[----:B------:R-:W-:-:S04]  /*17d0*/  MOV R0, UR4 ;  /* 0x0000000400007c02 */ /* 0x000fc80008000f00 */
[----:B------:R-:W1:Y:S02]  /*17e0*/  SYNCS.PHASECHK.TRANS64.TRYWAIT P0, [UR5+0x38], R0 ;  /* 0x00003800ff0075a7 */ /* 0x000e640008001105 */
[----:B-1----:R-:W-:Y:S05]  /*17f0*/  @!P0 BRA `(.L_x_30) ;  /* 0x00000040001c8947 */ /* 0x002fea0003800000 */
.L_x_29:
[----:B------:R-:W-:Y:S05]  /*1800*/  BRA.U UP2, `(.L_x_31) ;  /* 0x00000001020c7547 */ /* 0x000fea000b800000 */
[----:B------:R-:W-:-:S13]  /*1810*/  ELECT P0, URZ, PT ;  /* 0x0000000000ff782f */ /* 0x000fda0003800000 */
[----:B-1----:R-:W-:-:S04]  /*1820*/  @P0 MOV R0, 0xd000 ;  /* 0x0000d00000000802 */ /* 0x002fc80000000f00 */
[----:B------:R3:W-:Y:S03]  /*1830*/  @P0 SYNCS.ARRIVE.TRANS64 RZ, [UR5], R0 ;  /* 0x00000000ffff09a7 */ /* 0x0007e60008000005 */
.L_x_31:
[----:B------:R-:W-:Y:S01]  /*1840*/  ULEA UR4, UR36, UR34, 0xe ;  /* 0x0000002224047291 */ /* 0x000fe2000f8e70ff */
[----:B------:R-:W-:Y:S01]  /*1850*/  PLOP3.LUT P1, PT, PT, PT, PT, 0x80, 0x8 ;  /* 0x000000000008781c */ /* 0x000fe20003f2f070 */
[----:B------:R-:W-:Y:S02]  /*1860*/  ULEA UR24, UR36, UR34, 0xd ;  /* 0x0000002224187291 */ /* 0x000fe4000f8e68ff */
[----:B------:R-:W-:Y:S02]  /*1870*/  ULEA UR16, UR36, UR34, 0xa ;  /* 0x0000002224107291 */ /* 0x000fe4000f8e50ff */
[----:B------:R-:W-:Y:S02]  /*1880*/  UIADD3 UR36, UPT, UPT, UR36, 0x1, URZ ;  /* 0x0000000124247890 */ /* 0x000fe4000fffe0ff */
[----:B------:R-:W-:Y:S02]  /*1890*/  UISETP.GT.U32.AND UP0, UPT, UR35, 0x1e, UPT ;  /* 0x0000001e2300788c */ /* 0x000fe4000bf04070 */
[----:B------:R-:W-:-:S02]  /*18a0*/  UISETP.NE.AND UP1, UPT, UR36, 0x7, UPT ;  /* 0x000000072400788c */ /* 0x000fc4000bf25270 */
[----:B------:R-:W-:Y:S02]  /*18b0*/  ULEA UR8, UR15, UR16, 0x9 ;  /* 0x000000100f087291 */ /* 0x000fe4000f8e48ff */
[----:B------:R-:W-:Y:S01]  /*18c0*/  USEL UR9, URZ, 0x1, UP1 ;  /* 0x00000001ff097887 */ /* 0x000fe20008800000 */
[----:B------:R-:W-:Y:S01]  /*18d0*/  PLOP3.LUT P0, PT, PT, PT, UP0, 0x80, 0x8 ;  /* 0x000000000008781c */ /* 0x000fe20003f0f008 */
[----:B------:R-:W-:Y:S02]  /*18e0*/  ULOP3.LUT UR5, UR5, 0xfefffff8, URZ, 0xc0, !UPT ;  /* 0xfefffff805057892 */ /* 0x000fe4000f8ec0ff */
[----:B------:R-:W-:Y:S02]  /*18f0*/  ULOP3.LUT UR37, UR37, UR9, URZ, 0x3c, !UPT ;  /* 0x0000000925257292 */ /* 0x000fe4000f8e3cff */
[----:B------:R-:W-:Y:S02]  /*1900*/  UIADD3 UR4, UPT, UPT, UR4, 0x4c00, URZ ;  /* 0x00004c0004047890 */ /* 0x000fe4000fffe0ff */
[----:B------:R-:W-:-:S02]  /*1910*/  USEL UR36, UR36, URZ, UP1 ;  /* 0x000000ff24247287 */ /* 0x000fc40008800000 */
[----:B------:R-:W-:Y:S02]  /*1920*/  UIADD3 UR24, UPT, UPT, UR24, 0x20c00, URZ ;  /* 0x00020c0018187890 */ /* 0x000fe4000fffe0ff */
[----:B------:R-:W-:Y:S02]  /*1930*/  UIADD3 UR16, UPT, UPT, UR16, 0x2ec00, URZ ;  /* 0x0002ec0010107890 */ /* 0x000fe4000fffe0ff */
[----:B------:R-:W-:Y:S01]  /*1940*/  UIADD3 UR11, UPT, UPT, UR19, UR15, URZ ;  /* 0x0000000f130b7290 */ /* 0x000fe2000fffe0ff */
[----:B------:R4:W-:Y:S01]  /*1950*/  UTMALDG.2D.2CTA [UR4], [UR44], desc[URZ] ;  /* 0x0000ff042c0075b4 */ /* 0x0009e20008209000 */
[----:B------:R-:W-:Y:S02]  /*1960*/  UIADD3 UR8, UPT, UPT, UR8, 0x30800, URZ ;  /* 0x0003080008087890 */ /* 0x000fe4000fffe0ff */
[----:B------:R-:W-:Y:S02]  /*1970*/  @!UP0 USHF.L.U32 UR32, UR37, 0x1f, URZ ;  /* 0x0000001f25208899 */ /* 0x000fe400080006ff */
[----:B------:R-:W-:Y:S01]  /*1980*/  @!UP0 ULEA UR33, UR36, UR34, 0x3 ;  /* 0x0000002224218291 */ /* 0x000fe2000f8e18ff */
[----:B------:R-:W-:Y:S01]  /*1990*/  UMOV UR26, UR6 ;  /* 0x00000006001a7c82 */ /* 0x000fe20008000000 */
[----:B------:R-:W-:Y:S01]  /*19a0*/  UMOV UR25, UR5 ;  /* 0x0000000500197c82 */ /* 0x000fe20008000000 */
[----:B------:R-:W-:Y:S01]  /*19b0*/  UMOV UR17, UR5 ;  /* 0x0000000500117c82 */ /* 0x000fe20008000000 */
[----:B-1-3--:R-:W-:Y:S01]  /*19c0*/  IMAD.U32 R0, RZ, RZ, UR32 ;  /* 0x00000020ff007e24 */ /* 0x00afe2000f8e00ff */
[----:B------:R-:W-:Y:S01]  /*19d0*/  UMOV UR29, 0x30000 ;  /* 0x00030000001d7882 */ /* 0x000fe20000000000 */
[----:B------:R-:W-:Y:S01]  /*19e0*/  UMOV UR13, UR28 ;  /* 0x0000001c000d7c82 */ /* 0x000fe20008000000 */
[----:B------:R-:W-:Y:S01]  /*19f0*/  UMOV UR9, UR5 ;  /* 0x0000000500097c82 */ /* 0x000fe20008000000 */
[----:B------:R4:W-:Y:S01]  /*1a00*/  UTMALDG.3D.2CTA [UR24], [UR42], desc[URZ] ;  /* 0x0000ff182a0075b4 */ /* 0x0009e20008211000 */
[----:B------:R-:W-:-:S04]  /*1a10*/  UIADD3 UR35, UPT, UPT, UR35, 0x1, URZ ;  /* 0x0000000123237890 */ /* 0x000fc8000fffe0ff */
[----:B------:R-:W-:Y:S01]  /*1a20*/  UISETP.NE.AND UP0, UPT, UR35, 0x20, UPT ;  /* 0x000000202300788c */ /* 0x000fe2000bf05270 */
[----:B------:R4:W-:Y:S01]  /*1a30*/  UTMALDG.3D.2CTA [UR16], [UR40], desc[URZ] ;  /* 0x0000ff10280075b4 */ /* 0x0009e20008211000 */
[----:B------:R4:W-:Y:S01]  /*1a40*/  UTMALDG.4D.MULTICAST.2CTA [UR8], [UR38], UR29, desc[URZ] ;  /* 0x0000ff08260073b4 */ /* 0x0009e2000821981d */
[----:B------:R4:W1:Y:S06]  /*1a50*/  @!P0 SYNCS.PHASECHK.TRANS64.TRYWAIT P1, [UR33+0x38], R0 ;  /* 0x00003800ff0085a7 */ /* 0x00086c0008021121 */
[----:B------:R-:W-:Y:S05]  /*1a60*/  BRA.U UP0, `(.L_x_32) ;  /* 0xfffffffd00447547 */ /* 0x000fea000b83ffff */
[----:B--2---:R-:W-:Y:S02]  /*1a70*/  LEA R3, R8, UR34, 0x3 ;  /* 0x0000002208037c11 */ /* 0x004fe4000f8e18ff */
[----:B------:R-:W-:-:S04]  /*1a80*/  SHF.L.U32 R4, R2, 0x1f, RZ ;  /* 0x0000001f02047819 */ /* 0x000fc800000006ff */
[----:B------:R-:W2:Y:S02]  /*1a90*/  SYNCS.PHASECHK.TRANS64.TRYWAIT P0, [R3+URZ+0x90], R4 ;  /* 0x00009004030075a7 */ /* 0x000ea400080011ff */
[----:B--2---:R-:W-:Y:S05]  /*1aa0*/  @!P0 BRA `(.L_x_33) ;  /* 0x0000003c00908947 */ /* 0x004fea0003800000 */
.L_x_96:
[C---:B------:R-:W-:Y:S01]  /*1ab0*/  LEA R4, R8.reuse, UR34, 0x4 ;  /* 0x0000002208047c11 */ /* 0x040fe2000f8e20ff */
[----:B------:R-:W-:Y:S02]  /*1ac0*/  VIADD R8, R8, 0x1 ;  /* 0x0000000108087836 */ /* 0x000fe40000000000 */
[----:B----4-:R-:W-:-:S03]  /*1ad0*/  IMAD.MOV.U32 R0, RZ, RZ, 0x1 ;  /* 0x00000001ff007424 */ /* 0x010fc600078e00ff */
[----:B--2---:R-:W2:Y:S01]  /*1ae0*/  LDS.128 R4, [R4+0x32410] ;  /* 0x0324100004047984 */ /* 0x004ea20000000c00 */
[C---:B-1----:R-:W-:Y:S01]  /*1af0*/  ISETP.NE.AND P1, PT, R8.reuse, 0x2, PT ;  /* 0x000000020800780c */ /* 0x042fe20003f25270 */
[----:B------:R1:W-:Y:S06]  /*1b00*/  MEMBAR.ALL.CTA ;  /* 0x0000000000007992 */ /* 0x0003ec0000008000 */
[----:B-1----:R-:W1:Y:S01]  /*1b10*/  FENCE.VIEW.ASYNC.S ;  /* 0x00000000000073c6 */ /* 0x002e620000000000 */
[----:B------:R-:W-:Y:S01]  /*1b20*/  SEL R8, R8, RZ, P1 ;  /* 0x000000ff08087207 */ /* 0x000fe20000800000 */
[----:B-1----:R1:W-:Y:S01]  /*1b30*/  SYNCS.ARRIVE.TRANS64.ART0 RZ, [R3+URZ+0xa0], R0 ;  /* 0x0000a00003ff79a7 */ /* 0x0023e200085000ff */
[----:B--2---:R-:W-:-:S02]  /*1b40*/  ISETP.NE.AND P0, PT, R7, 0x1, PT ;  /* 0x000000010700780c */ /* 0x004fc40003f05270 */
[----:B------:R-:W-:Y:S02]  /*1b50*/  R2UR UR5, R4 ;  /* 0x00000000040572ca */ /* 0x000fe400000e0000 */
[----:B------:R-:W-:Y:S02]  /*1b60*/  R2UR UR12, R5 ;  /* 0x00000000050c72ca */ /* 0x000fe400000e0000 */
[----:B------:R-:W-:Y:S02]  /*1b70*/  R2UR UR28, R6 ;  /* 0x00000000061c72ca */ /* 0x000fe400000e0000 */
[----:B-1----:R-:W-:-:S04]  /*1b80*/  SEL R3, RZ, 0x1, P1 ;  /* 0x00000001ff037807 */ /* 0x002fc80000800000 */
[----:B------:R-:W-:Y:S01]  /*1b90*/  LOP3.LUT R2, R2, R3, RZ, 0x3c, !PT ;  /* 0x0000000302027212 */ /* 0x000fe200078e3cff */
[----:B------:R-:W-:Y:S08]  /*1ba0*/  @!P0 BRA `(.L_x_34) ;  /* 0xfffffff800848947 */ /* 0x000ff0000383ffff */
.L_x_28:
[----:B------:R-:W-:Y:S02]  /*1bb0*/  UIADD3 UR4, UPT, UPT, UR36, 0x2, URZ ;  /* 0x0000000224047890 */ /* 0x000fe4000fffe0ff */
[----:B------:R-:W-:-:S04]  /*1bc0*/  UISETP.NE.AND UP0, UPT, UR36, 0x6, UPT ;  /* 0x000000062400788c */ /* 0x000fc8000bf05270 */
[----:B------:R-:W-:-:S04]  /*1bd0*/  USEL UR4, UR4, 0x1, UP0 ;  /* 0x0000000104047887 */ /* 0x000fc80008000000 */
[----:B------:R-:W-:Y:S02]  /*1be0*/  UIADD3 UR5, UPT, UPT, UR4, 0x1, URZ ;  /* 0x0000000104057890 */ /* 0x000fe4000fffe0ff */
[----:B------:R-:W-:-:S04]  /*1bf0*/  UISETP.NE.AND UP1, UPT, UR4, 0x7, UPT ;  /* 0x000000070400788c */ /* 0x000fc8000bf25270 */
[----:B------:R-:W-:Y:S02]  /*1c00*/  USEL UR5, UR5, 0x1, UP1 ;  /* 0x0000000105057887 */ /* 0x000fe40008800000 */
[----:B------:R-:W-:Y:S02]  /*1c10*/  UISETP.EQ.XOR UP1, UPT, UR36, 0x6, !UP1 ;  /* 0x000000062400788c */ /* 0x000fe4000cf22a70 */
[----:B------:R-:W-:Y:S02]  /*1c20*/  UIADD3 UR4, UPT, UPT, UR5, 0x1, URZ ;  /* 0x0000000105047890 */ /* 0x000fe4000fffe0ff */
[----:B------:R-:W-:Y:S02]  /*1c30*/  UISETP.NE.AND UP0, UPT, UR5, 0x7, UPT ;  /* 0x000000070500788c */ /* 0x000fe4000bf05270 */
[----:B------:R-:W-:Y:S02]  /*1c40*/  UISETP.EQ.XOR UP1, UPT, UR5, 0x7, UP1 ;  /* 0x000000070500788c */ /* 0x000fe40008f22a70 */
[----:B------:R-:W-:-:S04]  /*1c50*/  USEL UR4, UR4, 0x1, UP0 ;  /* 0x0000000104047887 */ /* 0x000fc80008000000 */
[----:B-1----:R-:W-:Y:S02]  /*1c60*/  UIADD3 UR6, UPT, UPT, UR4, 0x1, URZ ;  /* 0x0000000104067890 */ /* 0x002fe4000fffe0ff */
[----:B------:R-:W-:Y:S02]  /*1c70*/  UISETP.NE.AND UP0, UPT, UR4, 0x7, UPT ;  /* 0x000000070400788c */ /* 0x000fe4000bf05270 */
[----:B------:R-:W-:Y:S02]  /*1c80*/  UISETP.EQ.XOR UP1, UPT, UR4, 0x7, UP1 ;  /* 0x000000070400788c */ /* 0x000fe40008f22a70 */
[----:B------:R-:W-:-:S04]  /*1c90*/  USEL UR6, UR6, 0x1, UP0 ;  /* 0x0000000106067887 */ /* 0x000fc80008000000 */
[----:B------:R-:W-:Y:S02]  /*1ca0*/  UIADD3 UR5, UPT, UPT, UR6, 0x1, URZ ;  /* 0x0000000106057890 */ /* 0x000fe4000fffe0ff */
[----:B------:R-:W-:Y:S02]  /*1cb0*/  UISETP.NE.AND UP0, UPT, UR6, 0x7, UPT ;  /* 0x000000070600788c */ /* 0x000fe4000bf05270 */
[----:B------:R-:W-:Y:S02]  /*1cc0*/  UISETP.EQ.XOR UP1, UPT, UR6, 0x7, UP1 ;  /* 0x000000070600788c */ /* 0x000fe40008f22a70 */
[----:B------:R-:W-:-:S04]  /*1cd0*/  USEL UR5, UR5, 0x1, UP0 ;  /* 0x0000000105057887 */ /* 0x000fc80008000000 */
[----:B------:R-:W-:Y:S02]  /*1ce0*/  UISETP.EQ.XOR UP1, UPT, UR5, 0x7, UP1 ;  /* 0x000000070500788c */ /* 0x000fe40008f22a70 */
[----:B------:R-:W-:Y:S02]  /*1cf0*/  UISETP.NE.AND UP0, UPT, UR5, 0x7, UPT ;  /* 0x000000070500788c */ /* 0x000fe4000bf05270 */
[----:B------:R-:W-:Y:S02]  /*1d00*/  USEL UR4, URZ, 0x1, !UP1 ;  /* 0x00000001ff047887 */ /* 0x000fe4000c800000 */
[----:B------:R-:W-:Y:S02]  /*1d10*/  USEL UR5, UR5, URZ, UP0 ;  /* 0x000000ff05057287 */ /* 0x000fe40008000000 */
[----:B------:R-:W-:Y:S02]  /*1d20*/  ULOP3.LUT UR4, UR37, UR4, URZ, 0x3c, !UPT ;  /* 0x0000000425047292 */ /* 0x000fe4000f8e3cff */
[----:B------:R-:W-:-:S02]  /*1d30*/  ULEA UR5, UR5, UR34, 0x3 ;  /* 0x0000002205057291 */ /* 0x000fc4000f8e18ff */
[----:B------:R-:W-:Y:S02]  /*1d40*/  USHF.L.U32 UR4, UR4, 0x1f, URZ ;  /* 0x0000001f04047899 */ /* 0x000fe400080006ff */
[----:B------:R-:W-:-:S04]  /*1d50*/  UISETP.NE.AND UP0, UPT, UR23, URZ, UPT ;  /* 0x000000ff1700728c */ /* 0x000fc8000bf05270 */
[----:B------:R-:W-:-:S04]  /*1d60*/  MOV R0, UR4 ;  /* 0x0000000400007c02 */ /* 0x000fc80008000f00 */
[----:B------:R-:W1:Y:S02]  /*1d70*/  SYNCS.PHASECHK.TRANS64.TRYWAIT P0, [UR5+0x38], R0 ;  /* 0x00003800ff0075a7 */ /* 0x000e640008001105 */
[----:B-1----:R-:W-:Y:S05]  /*1d80*/  @!P0 BRA `(.L_x_35) ;  /* 0x0000003800f08947 */ /* 0x002fea0003800000 */
.L_x_98:
[----:B------:R-:W-:Y:S05]  /*1d90*/  BRA.U UP0, `(.L_x_26) ;  /* 0x00000001000c7547 */ /* 0x000fea000b800000 */
[----:B------:R-:W-:-:S13]  /*1da0*/  ELECT P0, URZ, PT ;  /* 0x0000000000ff782f */ /* 0x000fda0003800000 */
[----:B-1----:R-:W-:-:S04]  /*1db0*/  @P0 MOV R0, 0xd000 ;  /* 0x0000d00000000802 */ /* 0x002fc80000000f00 */
[----:B------:R3:W-:Y:S03]  /*1dc0*/  @P0 SYNCS.ARRIVE.TRANS64 RZ, [UR5], R0 ;  /* 0x00000000ffff09a7 */ /* 0x0007e60008000005 */
.L_x_26:
[----:B------:R-:W-:-:S13]  /*1dd0*/  ISETP.NE.AND P0, PT, R124, 0x4, PT ;  /* 0x000000047c00780c */ /* 0x000fda0003f05270 */
[----:B------:R-:W-:Y:S05]  /*1de0*/  @P0 BRA `(.L_x_36) ;  /* 0x0000000c00580947 */ /* 0x000fea0003800000 */
[----:B------:R-:W4:Y:S01]  /*1df0*/  S2UR UR12, SR_CgaCtaId ;  /* 0x00000000000c79c3 */ /* 0x000f220000008800 */
[----:B------:R-:W-:Y:S01]  /*1e00*/  NOP ;  /* 0x0000000000007918 */ /* 0x000fe20000000000 */
[----:B------:R-:W-:Y:S02]  /*1e10*/  UMOV UR4, 0x400 ;  /* 0x0000040000047882 */ /* 0x000fe40000000000 */
[----:B----4-:R-:W-:-:S04]  /*1e20*/  ULEA UR12, UR12, UR4, 0x18 ;  /* 0x000000040c0c7291 */ /* 0x010fc8000f8ec0ff */
[----:B------:R-:W-:Y:S06]  /*1e30*/  BAR.SYNC.DEFER_BLOCKING 0x3, 0xa0 ;  /* 0x00c2800000007b1d */ /* 0x000fec0000010000 */
[----:B-1-3--:R-:W1:Y:S01]  /*1e40*/  LDS R0, [UR12+0xb8] ;  /* 0x0000b80cff007984 */ /* 0x00ae620008000800 */
[----:B------:R-:W3:Y:S02]  /*1e50*/  SYNCS.PHASECHK.TRANS64.TRYWAIT P0, [UR12+0x90], RZ ;  /* 0x000090ffff0075a7 */ /* 0x000ee4000800110c */
[----:B-1-3--:R-:W-:Y:S05]  /*1e60*/  @!P0 BRA `(.L_x_37) ;  /* 0x0000003800d88947 */ /* 0x00afea0003800000 */
.L_x_100:
[----:B--2---:R-:W2:Y:S01]  /*1e70*/  LDS R3, [UR12+0x3241c] ;  /* 0x03241c0cff037984 */ /* 0x004ea20008000800 */
[----:B-1----:R-:W-:Y:S01]  /*1e80*/  IMAD.MOV.U32 R2, RZ, RZ, 0x1 ;  /* 0x00000001ff027424 */ /* 0x002fe200078e00ff */
[----:B------:R-:W-:Y:S01]  /*1e90*/  R2UR UR35, R0 ;  /* 0x00000000002372ca */ /* 0x000fe200000e0000 */
[----:B------:R-:W-:Y:S01]  /*1ea0*/  UMOV UR33, 0x1 ;  /* 0x0000000100217882 */ /* 0x000fe20000000000 */
[----:B------:R1:W-:Y:S06]  /*1eb0*/  MEMBAR.ALL.CTA ;  /* 0x0000000000007992 */ /* 0x0003ec0000008000 */
[----:B-1----:R-:W1:Y:S01]  /*1ec0*/  FENCE.VIEW.ASYNC.S ;  /* 0x00000000000073c6 */ /* 0x002e620000000000 */
[----:B------:R-:W-:Y:S01]  /*1ed0*/  UMOV UR34, 0x1 ;  /* 0x0000000100227882 */ /* 0x000fe20000000000 */
[----:B------:R-:W-:Y:S01]  /*1ee0*/  IMAD.MOV.U32 R0, RZ, RZ, 0x1 ;  /* 0x00000001ff007424 */ /* 0x000fe200078e00ff */
[----:B-1----:R1:W-:Y:S01]  /*1ef0*/  SYNCS.ARRIVE.TRANS64.ART0 RZ, [UR12+0xa0], R2 ;  /* 0x0000a002ffff79a7 */ /* 0x0023e2000850000c */
[----:B--2---:R-:W-:-:S13]  /*1f00*/  ISETP.NE.AND P0, PT, R3, 0x1, PT ;  /* 0x000000010300780c */ /* 0x004fda0003f05270 */
[----:B-1----:R-:W-:Y:S05]  /*1f10*/  @P0 BRA `(.L_x_38) ;  /* 0x0000000800c40947 */ /* 0x002fea0003800000 */
[----:B------:R-:W-:Y:S01]  /*1f20*/  UIADD3 UR10, UPT, UPT, UR35, 0x100, URZ ;  /* 0x00000100230a7890 */ /* 0x000fe2000fffe0ff */
[----:B------:R-:W-:Y:S01]  /*1f30*/  HFMA2 R5, -RZ, RZ, 0, 5.9604644775390625e-08 ;  /* 0x00000001ff057431 */ /* 0x000fe200000001ff */
[----:B------:R-:W-:Y:S01]  /*1f40*/  UIADD3 UR8, UPT, UPT, UR35, 0x104, URZ ;  /* 0x0000010423087890 */ /* 0x000fe2000fffe0ff */
[----:B------:R-:W-:Y:S01]  /*1f50*/  MOV R4, RZ ;  /* 0x000000ff00047202 */ /* 0x000fe20000000f00 */
[----:B------:R-:W-:Y:S02]  /*1f60*/  UIADD3 UR6, UPT, UPT, UR35, -0x7fffff00, URZ ;  /* 0x8000010023067890 */ /* 0x000fe4000fffe0ff */
[----:B------:R-:W-:Y:S02]  /*1f70*/  UIADD3 UR4, UPT, UPT, UR35, -0x7ffffefc, URZ ;  /* 0x8000010423047890 */ /* 0x000fe4000fffe0ff */
[----:B------:R-:W-:Y:S02]  /*1f80*/  UIADD3 UR11, UPT, UPT, UR35, 0x110, URZ ;  /* 0x00000110230b7890 */ /* 0x000fe4000fffe0ff */
[----:B------:R-:W-:Y:S01]  /*1f90*/  USHF.R.U32.HI UR32, URZ, 0x1, UR10 ;  /* 0x00000001ff207899 */ /* 0x000fe2000801160a */
[----:B------:R-:W-:Y:S01]  /*1fa0*/  UMOV UR36, 0x10a02000 ;  /* 0x10a0200000247882 */ /* 0x000fe20000000000 */
[----:B------:R-:W-:-:S02]  /*1fb0*/  UIADD3 UR9, UPT, UPT, UR35, 0x114, URZ ;  /* 0x0000011423097890 */ /* 0x000fc4000fffe0ff */
[----:B------:R-:W-:Y:S02]  /*1fc0*/  UIADD3 UR7, UPT, UPT, UR35, -0x7ffffef0, URZ ;  /* 0x8000011023077890 */ /* 0x000fe4000fffe0ff */
[----:B------:R-:W-:Y:S02]  /*1fd0*/  UIADD3 UR5, UPT, UPT, UR35, -0x7ffffeec, URZ ;  /* 0x8000011423057890 */ /* 0x000fe4000fffe0ff */
[----:B------:R-:W-:Y:S02]  /*1fe0*/  USHF.R.U32.HI UR28, URZ, 0x1, UR6 ;  /* 0x00000001ff1c7899 */ /* 0x000fe40008011606 */
[----:B------:R-:W-:Y:S02]  /*1ff0*/  USHF.R.U32.HI UR25, URZ, 0x1, UR8 ;  /* 0x00000001ff197899 */ /* 0x000fe40008011608 */
[----:B------:R-:W-:Y:S02]  /*2000*/  USHF.R.U32.HI UR16, URZ, 0x1, UR4 ;  /* 0x00000001ff107899 */ /* 0x000fe40008011604 */
[----:B------:R-:W-:-:S02]  /*2010*/  UIADD3 UR18, UPT, UPT, UR12, 0x30800, URZ ;  /* 0x000308000c127890 */ /* 0x000fc4000fffe0ff */
[----:B------:R-:W-:Y:S02]  /*2020*/  UIADD3 UR19, UPT, UPT, UR12, 0x2ec00, URZ ;  /* 0x0002ec000c137890 */ /* 0x000fe4000fffe0ff */
[----:B------:R-:W-:Y:S02]  /*2030*/  UIADD3 UR20, UPT, UPT, UR12, 0x4c00, URZ ;  /* 0x00004c000c147890 */ /* 0x000fe4000fffe0ff */
[----:B------:R-:W-:Y:S02]  /*2040*/  UIADD3 UR24, UPT, UPT, UR12, 0x20c00, URZ ;  /* 0x00020c000c187890 */ /* 0x000fe4000fffe0ff */
[----:B------:R-:W-:Y:S02]  /*2050*/  ULOP3.LUT UR37, UR15, 0x1, URZ, 0x3c, !UPT ;  /* 0x000000010f257892 */ /* 0x000fe4000f8e3cff */
[----:B------:R-:W-:Y:S02]  /*2060*/  USEL UR34, URZ, 0x4000, UP6 ;  /* 0x00004000ff227887 */ /* 0x000fe4000b000000 */
[----:B------:R-:W-:-:S02]  /*2070*/  USHF.R.U32.HI UR29, URZ, 0x1a, UR11 ;  /* 0x0000001aff1d7899 */ /* 0x000fc4000801160b */
[----:B------:R-:W-:Y:S02]  /*2080*/  USEL UR36, UR36, 0x10a00000, !UP5 ;  /* 0x10a0000024247887 */ /* 0x000fe4000e800000 */
[----:B------:R-:W-:Y:S02]  /*2090*/  ULOP3.LUT UR32, UR32, 0x60000000, URZ, 0xc0, !UPT ;  /* 0x6000000020207892 */ /* 0x000fe4000f8ec0ff */
[----:B------:R-:W-:Y:S02]  /*20a0*/  USHF.R.U32.HI UR27, URZ, 0x1a, UR7 ;  /* 0x0000001aff1b7899 */ /* 0x000fe40008011607 */
[----:B------:R-:W-:Y:S02]  /*20b0*/  USHF.R.U32.HI UR17, URZ, 0x1a, UR9 ;  /* 0x0000001aff117899 */ /* 0x000fe40008011609 */
[----:B------:R-:W-:Y:S02]  /*20c0*/  USHF.R.U32.HI UR13, URZ, 0x1a, UR5 ;  /* 0x0000001aff0d7899 */ /* 0x000fe40008011605 */
[----:B------:R-:W-:-:S02]  /*20d0*/  ULOP3.LUT UR28, UR28, 0x60000000, URZ, 0xc0, !UPT ;  /* 0x600000001c1c7892 */ /* 0x000fc4000f8ec0ff */
[----:B------:R-:W-:Y:S02]  /*20e0*/  ULOP3.LUT UR25, UR25, 0x60000000, URZ, 0xc0, !UPT ;  /* 0x6000000019197892 */ /* 0x000fe4000f8ec0ff */
[----:B------:R-:W-:Y:S02]  /*20f0*/  ULOP3.LUT UR16, UR16, 0x60000000, URZ, 0xc0, !UPT ;  /* 0x6000000010107892 */ /* 0x000fe4000f8ec0ff */
[----:B------:R-:W-:Y:S02]  /*2100*/  USHF.L.U32 UR26, UR33, UR15, URZ ;  /* 0x0000000f211a7299 */ /* 0x000fe400080006ff */
[----:B------:R-:W-:Y:S02]  /*2110*/  USHF.R.U32.HI UR18, URZ, 0x4, UR18 ;  /* 0x00000004ff127899 */ /* 0x000fe40008011612 */
[----:B------:R-:W-:Y:S02]  /*2120*/  USHF.R.U32.HI UR19, URZ, 0x4, UR19 ;  /* 0x00000004ff137899 */ /* 0x000fe40008011613 */
[----:B------:R-:W-:-:S02]  /*2130*/  USHF.R.U32.HI UR20, URZ, 0x4, UR20 ;  /* 0x00000004ff147899 */ /* 0x000fc40008011614 */
[----:B------:R-:W-:Y:S02]  /*2140*/  USHF.R.U32.HI UR24, URZ, 0x4, UR24 ;  /* 0x00000004ff187899 */ /* 0x000fe40008011618 */
[----:B------:R-:W-:Y:S02]  /*2150*/  USHF.L.U32 UR33, UR33, UR37, URZ ;  /* 0x0000002521217299 */ /* 0x000fe400080006ff */
[----:B------:R-:W-:Y:S02]  /*2160*/  UIADD3 UR36, UPT, UPT, UR34, UR36, URZ ;  /* 0x0000002422247290 */ /* 0x000fe4000fffe0ff */
[----:B------:R-:W-:Y:S02]  /*2170*/  ULOP3.LUT UR29, UR32, 0x30, UR29, 0xf8, !UPT ;  /* 0x00000030201d7892 */ /* 0x000fe4000f8ef81d */
[----:B------:R-:W-:Y:S02]  /*2180*/  ULOP3.LUT UR27, UR28, 0x30, UR27, 0xf8, !UPT ;  /* 0x000000301c1b7892 */ /* 0x000fe4000f8ef81b */
[----:B------:R-:W-:-:S02]  /*2190*/  ULOP3.LUT UR17, UR25, 0x30, UR17, 0xf8, !UPT ;  /* 0x0000003019117892 */ /* 0x000fc4000f8ef811 */
[----:B------:R-:W-:Y:S02]  /*21a0*/  ULOP3.LUT UR13, UR16, 0x30, UR13, 0xf8, !UPT ;  /* 0x00000030100d7892 */ /* 0x000fe4000f8ef80d */
[----:B------:R-:W-:Y:S02]  /*21b0*/  ULOP3.LUT UR18, UR18, 0x3fc0, URZ, 0xc0, !UPT ;  /* 0x00003fc012127892 */ /* 0x000fe4000f8ec0ff */
[----:B------:R-:W-:Y:S02]  /*21c0*/  ULOP3.LUT UR19, UR19, 0x3fc0, URZ, 0xc0, !UPT ;  /* 0x00003fc013137892 */ /* 0x000fe4000f8ec0ff */
[----:B------:R-:W-:Y:S02]  /*21d0*/  ULOP3.LUT UR20, UR20, 0x3fc0, URZ, 0xc0, !UPT ;  /* 0x00003fc014147892 */ /* 0x000fe4000f8ec0ff */
[----:B------:R-:W-:Y:S02]  /*21e0*/  ULOP3.LUT UR24, UR24, 0x3fc0, URZ, 0xc0, !UPT ;  /* 0x00003fc018187892 */ /* 0x000fe4000f8ec0ff */
[----:B------:R-:W-:-:S02]  /*21f0*/  ULOP3.LUT UR26, UR33, 0xffff, UR26, 0xc8, !UPT ;  /* 0x0000ffff211a7892 */ /* 0x000fc4000f8ec81a */
[----:B------:R-:W-:Y:S02]  /*2200*/  ULOP3.LUT UR55, UR29, UR36, URZ, 0xfc, !UPT ;  /* 0x000000241d377292 */ /* 0x000fe4000f8efcff */
[----:B------:R-:W-:Y:S02]  /*2210*/  ULOP3.LUT UR49, UR27, UR36, URZ, 0xfc, !UPT ;  /* 0x000000241b317292 */ /* 0x000fe4000f8efcff */
[----:B------:R-:W-:Y:S02]  /*2220*/  ULOP3.LUT UR43, UR17, UR36, URZ, 0xfc, !UPT ;  /* 0x00000024112b7292 */ /* 0x000fe4000f8efcff */
[----:B------:R-:W-:Y:S02]  /*2230*/  ULOP3.LUT UR37, UR13, UR36, URZ, 0xfc, !UPT ;  /* 0x000000240d257292 */ /* 0x000fe4000f8efcff */
[----:B------:R-:W-:Y:S02]  /*2240*/  UISETP.NE.AND UP0, UPT, UR23, URZ, UPT ;  /* 0x000000ff1700728c */ /* 0x000fe4000bf05270 */
[----:B------:R-:W-:-:S02]  /*2250*/  ULOP3.LUT UR18, UR18, 0x10000, URZ, 0xfc, !UPT ;  /* 0x0001000012127892 */ /* 0x000fc4000f8efcff */
[----:B------:R-:W-:Y:S02]  /*2260*/  ULOP3.LUT UR19, UR19, 0x10000, URZ, 0xfc, !UPT ;  /* 0x0001000013137892 */ /* 0x000fe4000f8efcff */
[----:B------:R-:W-:Y:S02]  /*2270*/  ULOP3.LUT UR20, UR20, 0x10000, URZ, 0xfc, !UPT ;  /* 0x0001000014147892 */ /* 0x000fe4000f8efcff */
[----:B------:R-:W-:Y:S02]  /*2280*/  ULOP3.LUT UR24, UR24, 0x10000, URZ, 0xfc, !UPT ;  /* 0x0001000018187892 */ /* 0x000fe4000f8efcff */
[----:B------:R-:W-:Y:S01]  /*2290*/  UISETP.NE.AND UP1, UPT, UR23, URZ, UPT ;  /* 0x000000ff1700728c */ /* 0x000fe2000bf25270 */
[----:B------:R-:W-:Y:S01]  /*22a0*/  UMOV UR34, 0x1 ;  /* 0x0000000100227882 */ /* 0x000fe20000000000 */
[----:B------:R-:W-:Y:S01]  /*22b0*/  UMOV UR33, URZ ;  /* 0x000000ff00217c82 */ /* 0x000fe20008000000 */
[----:B------:R-:W-:Y:S01]  /*22c0*/  UMOV UR32, URZ ;  /* 0x000000ff00207c82 */ /* 0x000fe20008000000 */
[----:B------:R-:W-:Y:S01]  /*22d0*/  UMOV UR29, URZ ;  /* 0x000000ff001d7c82 */ /* 0x000fe20008000000 */
[----:B------:R-:W-:Y:S01]  /*22e0*/  UMOV UR54, URZ ;  /* 0x000000ff00367c82 */ /* 0x000fe20008000000 */
[----:B------:R-:W-:Y:S01]  /*22f0*/  UMOV UR48, URZ ;  /* 0x000000ff00307c82 */ /* 0x000fe20008000000 */
[----:B------:R-:W-:Y:S01]  /*2300*/  UMOV UR42, URZ ;  /* 0x000000ff002a7c82 */ /* 0x000fe20008000000 */
[----:B------:R-:W-:-:S05]  /*2310*/  UMOV UR36, URZ ;  /* 0x000000ff00247c82 */ /* 0x000fca0008000000 */
.L_x_47:
[----:B------:R-:W-:Y:S01]  /*2320*/  PLOP3.LUT P0, PT, PT, PT, UP0, 0x80, 0x8 ;  /* 0x000000000008781c */ /* 0x000fe20003f0f008 */
[----:B------:R-:W-:Y:S01]  /*2330*/  @!UP0 USHF.L.U32 UR16, UR32, 0x1f, URZ ;  /* 0x0000001f20108899 */ /* 0x000fe200080006ff */
[----:B----4-:R-:W-:Y:S01]  /*2340*/  PLOP3.LUT P3, PT, PT, PT, PT, 0x80, 0x8 ;  /* 0x000000000008781c */ /* 0x010fe20003f6f070 */
[----:B------:R-:W-:Y:S01]  /*2350*/  @!UP0 ULEA UR25, UR29, UR12, 0x3 ;  /* 0x0000000c1d198291 */ /* 0x000fe2000f8e18ff */
[----:B------:R-:W-:Y:S01]  /*2360*/  PLOP3.LUT P2, PT, PT, PT, PT, 0x8, 0x80 ;  /* 0x000000000080781c */ /* 0x000fe20003f4e170 */
[----:B-1----:R-:W-:Y:S02]  /*2370*/  @!UP0 USHF.L.U32 UR13, UR34, 0x1f, URZ ;  /* 0x0000001f220d8899 */ /* 0x002fe400080006ff */
[----:B------:R-:W-:Y:S01]  /*2380*/  ULEA UR17, UR33, UR12, 0x3 ;  /* 0x0000000c21117291 */ /* 0x000fe2000f8e18ff */
[----:B--2---:R-:W-:Y:S01]  /*2390*/  IMAD.U32 R2, RZ, RZ, UR16 ;  /* 0x00000010ff027e24 */ /* 0x004fe2000f8e00ff */
[----:B------:R-:W-:Y:S02]  /*23a0*/  ULEA UR16, UR33, UR35, 0x7 ;  /* 0x0000002321107291 */ /* 0x000fe4000f8e38ff */
[----:B------:R-:W-:Y:S01]  /*23b0*/  IMAD.U32 R0, RZ, RZ, UR13 ;  /* 0x0000000dff007e24 */ /* 0x000fe2000f8e00ff */
[----:B------:R-:W-:-:S02]  /*23c0*/  UPLOP3.LUT UP4, UPT, UPT, UPT, UPT, 0x40, 0x4 ;  /* 0x000000000004789c */ /* 0x000fc40003f8e870 */
[----:B------:R1:W2:Y:S02]  /*23d0*/  @!P0 SYNCS.PHASECHK.TRANS64.TRYWAIT P3, [UR25], R2 ;  /* 0x00000002ff0085a7 */ /* 0x0002a40008061119 */
[----:B------:R-:W3:Y:S02]  /*23e0*/  @!P0 SYNCS.PHASECHK.TRANS64.TRYWAIT P1, [UR17+0x80], R0 ;  /* 0x00008000ff0085a7 */ /* 0x000ee40008021111 */
[----:B---3--:R-:W-:-:S13]  /*23f0*/  @!P0 PLOP3.LUT P2, PT, P1, PT, PT, 0x8, 0x80 ;  /* 0x000000000080881c */ /* 0x008fda0000f4e170 */
[----:B-12---:R-:W-:Y:S05]  /*2400*/  @!P2 BRA `(.L_x_39) ;  /* 0x000000000010a947 */ /* 0x006fea0003800000 */
[----:B------:R-:W-:-:S06]  /*2410*/  USHF.L.U32 UR13, UR34, 0x1f, URZ ;  /* 0x0000001f220d7899 */ /* 0x000fcc00080006ff */
[----:B------:R-:W-:-:S04]  /*2420*/  MOV R0, UR13 ;  /* 0x0000000d00007c02 */ /* 0x000fc80008000f00 */
[----:B------:R-:W1:Y:S02]  /*2430*/  SYNCS.PHASECHK.TRANS64.TRYWAIT P0, [UR17+0x80], R0 ;  /* 0x00008000ff0075a7 */ /* 0x000e640008001111 */
[----:B-1----:R-:W-:Y:S05]  /*2440*/  @!P0 BRA `(.L_x_40) ;  /* 0x0000003400788947 */ /* 0x002fea0003800000 */
.L_x_39:
[----:B------:R-:W-:Y:S01]  /*2450*/  UMOV UR28, URZ ;  /* 0x000000ff001c7c82 */ /* 0x000fe20008000000 */
.L_x_44:
[----:B--234-:R-:W-:Y:S05]  /*2460*/  BRA.U UP0, `(.L_x_41) ;  /* 0x0000000100a87547 */ /* 0x01cfea000b800000 */
[----:B------:R-:W-:Y:S02]  /*2470*/  ULEA UR66, UR29, UR19, 0x6 ;  /* 0x000000131d427291 */ /* 0x000fe4000f8e30ff */
[----:B------:R-:W-:Y:S02]  /*2480*/  ULEA UR62, UR29, UR18, 0x6 ;  /* 0x000000121d3e7291 */ /* 0x000fe4000f8e30ff */
[----:B------:R-:W-:Y:S02]  /*2490*/  ULEA UR58, UR29, UR24, 0x9 ;  /* 0x000000181d3a7291 */ /* 0x000fe4000f8e48ff */
[----:B------:R-:W-:Y:S02]  /*24a0*/  ULEA UR56, UR29, UR20, 0xa ;  /* 0x000000141d387291 */ /* 0x000fe4000f8e50ff */
[----:B------:R-:W-:Y:S02]  /*24b0*/  ULEA UR13, UR29, UR12, 0x3 ;  /* 0x0000000c1d0d7291 */ /* 0x000fe4000f8e18ff */
[----:B------:R-:W-:Y:S02]  /*24c0*/  UIADD3 UR64, UPT, UPT, UR66, 0x20, URZ ;  /* 0x0000002042407890 */ /* 0x000fe4000fffe0ff */
[----:B------:R-:W-:Y:S02]  /*24d0*/  UIADD3 UR60, UPT, UPT, UR62, 0x20, URZ ;  /* 0x000000203e3c7890 */ /* 0x000fe4000fffe0ff */
[----:B------:R-:W-:Y:S02]  /*24e0*/  UIADD3 UR52, UPT, UPT, UR58, 0x2, URZ ;  /* 0x000000023a347890 */ /* 0x000fe4000fffe0ff */
[----:B------:R-:W-:Y:S02]  /*24f0*/  UIADD3 UR50, UPT, UPT, UR56, 0x2, URZ ;  /* 0x0000000238327890 */ /* 0x000fe4000fffe0ff */
[----:B------:R-:W-:Y:S02]  /*2500*/  UIADD3 UR46, UPT, UPT, UR58, 0x4, URZ ;  /* 0x000000043a2e7890 */ /* 0x000fe4000fffe0ff */
[----:B------:R-:W-:Y:S02]  /*2510*/  UIADD3 UR44, UPT, UPT, UR56, 0x4, URZ ;  /* 0x00000004382c7890 */ /* 0x000fe4000fffe0ff */
[----:B------:R-:W-:Y:S02]  /*2520*/  UIADD3 UR40, UPT, UPT, UR58, 0x6, URZ ;  /* 0x000000063a287890 */ /* 0x000fe4000fffe0ff */
[----:B------:R-:W-:Y:S02]  /*2530*/  UIADD3 UR38, UPT, UPT, UR56, 0x6, URZ ;  /* 0x0000000638267890 */ /* 0x000fe4000fffe0ff */
[----:B------:R-:W-:Y:S01]  /*2540*/  UIADD3 UR27, UPT, UPT, UR13, 0x38, URZ ;  /* 0x000000380d1b7890 */ /* 0x000fe2000fffe0ff */
[----:B------:R-:W-:Y:S01]  /*2550*/  UMOV UR67, 0x4008 ;  /* 0x0000400800437882 */ /* 0x000fe20000000000 */
        /* <DEDUP_REMOVED lines=11> */
[----:B------:R-:W-:Y:S05]  /*2610*/  @P3 BRA `(.L_x_42) ;  /* 0x0000000000103947 */ /* 0x000fea0003800000 */
[----:B------:R-:W-:Y:S06]  /*2620*/  USHF.L.U32 UR25, UR32, 0x1f, URZ ;  /* 0x0000001f20197899 */ /* 0x000fec00080006ff */
[----:B-1----:R-:W-:Y:S04]  /*2630*/  MOV R0, UR25 ;  /* 0x0000001900007c02 */ /* 0x002fe80008000f00 */
[----:B------:R-:W1:Y:S02]  /*2640*/  SYNCS.PHASECHK.TRANS64.TRYWAIT P0, [UR13], R0 ;  /* 0x00000000ff0075a7 */ /* 0x000e64000800110d */
[----:B-1----:R-:W-:Y:S05]  /*2650*/  @!P0 BRA `(.L_x_43) ;  /* 0x0000003400148947 */ /* 0x002fea0003800000 */
.L_x_42:
[----:B------:R2:W-:Y:S01]  /*2660*/  UTCCP.T.S.2CTA.4x32dp128bit tmem[UR35+0x100], gdesc[UR66] ;  /* 0x00010042230079e7 */ /* 0x0005e20009300000 */
[----:B------:R2:W-:Y:S01]  /*2670*/  UTCCP.T.S.2CTA.4x32dp128bit tmem[UR35+0x104], gdesc[UR64] ;  /* 0x00010440230079e7 */ /* 0x0005e20009300000 */
[----:B------:R2:W-:Y:S01]  /*2680*/  UTCCP.T.S.2CTA.4x32dp128bit tmem[UR35+0x110], gdesc[UR62] ;  /* 0x0001103e230079e7 */ /* 0x0005e20009300000 */
[----:B------:R2:W-:Y:S01]  /*2690*/  UTCCP.T.S.2CTA.4x32dp128bit tmem[UR35+0x114], gdesc[UR60] ;  /* 0x0001143c230079e7 */ /* 0x0005e20009300000 */
[----:B------:R2:W-:Y:S01]  /*26a0*/  UTCQMMA.2CTA gdesc[UR56], gdesc[UR58], tmem[UR16], tmem[UR54], idesc[UR55], tmem[UR10], UP4 ;  /* 0x000a363a38007dea */ /* 0x0005e2000a200310 */
[----:B------:R2:W-:Y:S01]  /*26b0*/  UTCQMMA.2CTA gdesc[UR50], gdesc[UR52], tmem[UR16], tmem[UR48], idesc[UR49], tmem[UR6], UPT ;  /* 0x0006303432007dea */ /* 0x0005e2000ba00310 */
[----:B------:R2:W-:Y:S01]  /*26c0*/  UTCQMMA.2CTA gdesc[UR44], gdesc[UR46], tmem[UR16], tmem[UR42], idesc[UR43], tmem[UR8], UPT ;  /* 0x00082a2e2c007dea */ /* 0x0005e2000ba00310 */
[----:B------:R-:W-:Y:S01]  /*26d0*/  UPLOP3.LUT UP4, UPT, UPT, UPT, UPT, 0x80, 0x8 ;  /* 0x000000000008789c */ /* 0x000fe20003f8f070 */
[----:B------:R2:W-:Y:S01]  /*26e0*/  UTCQMMA.2CTA gdesc[UR38], gdesc[UR40], tmem[UR16], tmem[UR36], idesc[UR37], tmem[UR4], UPT ;  /* 0x0004242826007dea */ /* 0x0005e2000ba00310 */
[----:B------:R2:W-:Y:S01]  /*26f0*/  UTCBAR.2CTA.MULTICAST [UR27], URZ, UR26 ;  /* 0x000000ff1b0073e9 */ /* 0x0005e2000820081a */
[----:B------:R-:W-:Y:S02]  /*2700*/  NOP ;  /* 0x0000000000007918 */ /* 0x000fe40000000000 */
.L_x_41:
[----:B------:R-:W-:Y:S01]  /*2710*/  UIADD3 UR29, UPT, UPT, UR29, 0x1, URZ ;  /* 0x000000011d1d7890 */ /* 0x000fe2000fffe0ff */
[----:B------:R-:W-:Y:S01]  /*2720*/  PLOP3.LUT P3, PT, PT, PT, PT, 0x80, 0x8 ;  /* 0x000000000008781c */ /* 0x000fe20003f6f070 */
[----:B------:R-:W-:Y:S02]  /*2730*/  UISETP.GT.U32.AND UP3, UPT, UR28, 0x1e, UPT ;  /* 0x0000001e1c00788c */ /* 0x000fe4000bf64070 */
[----:B------:R-:W-:Y:S02]  /*2740*/  UISETP.NE.AND UP2, UPT, UR29, 0x7, UPT ;  /* 0x000000071d00788c */ /* 0x000fe4000bf45270 */
[----:B------:R-:W-:Y:S02]  /*2750*/  UISETP.NE.OR UP3, UPT, UR23, URZ, UP3 ;  /* 0x000000ff1700728c */ /* 0x000fe40009f65670 */
[----:B------:R-:W-:Y:S02]  /*2760*/  USEL UR13, URZ, 0x1, UP2 ;  /* 0x00000001ff0d7887 */ /* 0x000fe40009000000 */
[----:B------:R-:W-:Y:S02]  /*2770*/  USEL UR29, UR29, URZ, UP2 ;  /* 0x000000ff1d1d7287 */ /* 0x000fe40009000000 */
[----:B------:R-:W-:Y:S01]  /*2780*/  ULOP3.LUT UR32, UR32, UR13, URZ, 0x3c, !UPT ;  /* 0x0000000d20207292 */ /* 0x000fe2000f8e3cff */
[----:B------:R-:W-:Y:S01]  /*2790*/  PLOP3.LUT P0, PT, PT, PT, UP3, 0x80, 0x8 ;  /* 0x000000000008781c */ /* 0x000fe20003f0f038 */
[----:B------:R-:W-:Y:S03]  /*27a0*/  UIADD3 UR28, UPT, UPT, UR28, 0x1, URZ ;  /* 0x000000011c1c7890 */ /* 0x000fe6000fffe0ff */
[----:B------:R-:W-:Y:S02]  /*27b0*/  @!UP3 USHF.L.U32 UR13, UR32, 0x1f, URZ ;  /* 0x0000001f200db899 */ /* 0x000fe400080006ff */
[----:B------:R-:W-:Y:S02]  /*27c0*/  @!UP3 ULEA UR25, UR29, UR12, 0x3 ;  /* 0x0000000c1d19b291 */ /* 0x000fe4000f8e18ff */
[----:B------:R-:W-:Y:S02]  /*27d0*/  UISETP.NE.AND UP2, UPT, UR28, 0x20, UPT ;  /* 0x000000201c00788c */ /* 0x000fe4000bf45270 */
[----:B-1----:R-:W-:Y:S05]  /*27e0*/  IMAD.U32 R0, RZ, RZ, UR13 ;  /* 0x0000000dff007e24 */ /* 0x002fea000f8e00ff */
[----:B------:R3:W4:Y:S02]  /*27f0*/  @!P0 SYNCS.PHASECHK.TRANS64.TRYWAIT P3, [UR25], R0 ;  /* 0x00000000ff0085a7 */ /* 0x0007240008061119 */
[----:B------:R-:W-:Y:S05]  /*2800*/  BRA.U UP2, `(.L_x_44) ;  /* 0xfffffffd02147547 */ /* 0x000fea000b83ffff */
[----:B------:R-:W-:Y:S01]  /*2810*/  UIADD3 UR33, UPT, UPT, UR33, 0x1, URZ ;  /* 0x0000000121217890 */ /* 0x000fe2000fffe0ff */
[----:B------:R-:W-:Y:S01]  /*2820*/  PLOP3.LUT P0, PT, PT, PT, UP1, 0x80, 0x8 ;  /* 0x000000000008781c */ /* 0x000fe20003f0f018 */
[----:B------:R-:W-:Y:S01]  /*2830*/  IMAD.U32 R3, R4, -0x80000000, RZ ;  /* 0x8000000004037824 */ /* 0x000fe200078e00ff */
[----:B------:R-:W-:Y:S01]  /*2840*/  LEA R2, R5, UR12, 0x3 ;  /* 0x0000000c05027c11 */ /* 0x000fe2000f8e18ff */
[----:B------:R-:W-:-:S04]  /*2850*/  UISETP.NE.AND UP2, UPT, UR33, 0x2, UPT ;  /* 0x000000022100788c */ /* 0x000fc8000bf45270 */
[----:B------:R-:W-:Y:S02]  /*2860*/  USEL UR13, URZ, 0x1, UP2 ;  /* 0x00000001ff0d7887 */ /* 0x000fe40009000000 */
[----:B------:R-:W-:Y:S02]  /*2870*/  USEL UR33, UR33, URZ, UP2 ;  /* 0x000000ff21217287 */ /* 0x000fe40009000000 */
[----:B------:R-:W-:Y:S02]  /*2880*/  ULOP3.LUT UR34, UR34, UR13, URZ, 0x3c, !UPT ;  /* 0x0000000d22227292 */ /* 0x000fe4000f8e3cff */
[----:B--2---:R-:W-:Y:S02]  /*2890*/  @!UP1 ULEA UR16, UR33, UR12, 0x3 ;  /* 0x0000000c21109291 */ /* 0x004fe4000f8e18ff */
[----:B------:R-:W-:-:S06]  /*28a0*/  @!UP1 USHF.L.U32 UR13, UR34, 0x1f, URZ ;  /* 0x0000001f220d9899 */ /* 0x000fcc00080006ff */
[----:B---3--:R-:W-:Y:S01]  /*28b0*/  IMAD.U32 R0, RZ, RZ, UR13 ;  /* 0x0000000dff007e24 */ /* 0x008fe2000f8e00ff */
[----:B------:R-:W-:Y:S06]  /*28c0*/  BRA.U UP1, `(.L_x_45) ;  /* 0x0000000101107547 */ /* 0x000fec000b800000 */
[----:B------:R-:W-:Y:S01]  /*28d0*/  UIADD3 UR17, UPT, UPT, UR17, 0x70, URZ ;  /* 0x0000007011117890 */ /* 0x000fe2000fffe0ff */
[----:B------:R-:W-:-:S08]  /*28e0*/  UMOV UR13, 0x3 ;  /* 0x00000003000d7882 */ /* 0x000fd00000000000 */
[----:B------:R1:W-:Y:S01]  /*28f0*/  UTCBAR.2CTA.MULTICAST [UR17], URZ, UR13 ;  /* 0x000000ff110073e9 */ /* 0x0003e2000820080d */
[----:B------:R-:W-:Y:S02]  /*2900*/  NOP ;  /* 0x0000000000007918 */ /* 0x000fe40000000000 */
.L_x_45:
[----:B------:R2:W-:Y:S01]  /*2910*/  @!P0 SYNCS.PHASECHK.TRANS64.TRYWAIT PT, [UR16+0x80], R0 ;  /* 0x00008000ff0085a7 */ /* 0x0005e200080e1110 */
[----:B------:R-:W3:Y:S02]  /*2920*/  SYNCS.PHASECHK.TRANS64.TRYWAIT P0, [R2+URZ+0x90], R3 ;  /* 0x00009003020075a7 */ /* 0x000ee400080011ff */
[----:B--23--:R-:W-:Y:S05]  /*2930*/  @!P0 BRA `(.L_x_46) ;  /* 0x00000030007c8947 */ /* 0x00cfea0003800000 */
.L_x_104:
[C---:B------:R-:W-:Y:S01]  /*2940*/  LEA R0, R5.reuse, UR12, 0x4 ;  /* 0x0000000c05007c11 */ /* 0x040fe2000f8e20ff */
[----:B------:R-:W-:Y:S02]  /*2950*/  VIADD R5, R5, 0x1 ;  /* 0x0000000105057836 */ /* 0x000fe40000000000 */
[----:B------:R-:W-:-:S03]  /*2960*/  IMAD.MOV.U32 R3, RZ, RZ, 0x1 ;  /* 0x00000001ff037424 */ /* 0x000fc600078e00ff */
[----:B------:R-:W3:Y:S01]  /*2970*/  LDS R0, [R0+0x3241c] ;  /* 0x03241c0000007984 */ /* 0x000ee20000000800 */
[C---:B------:R-:W-:Y:S01]  /*2980*/  ISETP.NE.AND P1, PT, R5.reuse, 0x2, PT ;  /* 0x000000020500780c */ /* 0x040fe20003f25270 */
[----:B------:R5:W-:Y:S06]  /*2990*/  MEMBAR.ALL.CTA ;  /* 0x0000000000007992 */ /* 0x000bec0000008000 */
[----:B-----5:R-:W5:Y:S01]  /*29a0*/  FENCE.VIEW.ASYNC.S ;  /* 0x00000000000073c6 */ /* 0x020f620000000000 */
[----:B------:R-:W-:Y:S01]  /*29b0*/  SEL R5, R5, RZ, P1 ;  /* 0x000000ff05057207 */ /* 0x000fe20000800000 */
[----:B-----5:R5:W-:Y:S01]  /*29c0*/  SYNCS.ARRIVE.TRANS64.ART0 RZ, [R2+URZ+0xa0], R3 ;  /* 0x0000a00302ff79a7 */ /* 0x020be200085000ff */
[----:B---3--:R-:W-:-:S02]  /*29d0*/  ISETP.NE.AND P0, PT, R0, 0x1, PT ;  /* 0x000000010000780c */ /* 0x008fc40003f05270 */
[----:B-----5:R-:W-:-:S04]  /*29e0*/  SEL R3, RZ, 0x1, P1 ;  /* 0x00000001ff037807 */ /* 0x020fc80000800000 */
[----:B------:R-:W-:-:S07]  /*29f0*/  LOP3.LUT R4, R4, R3, RZ, 0x3c, !PT ;  /* 0x0000000304047212 */ /* 0x000fce00078e3cff */
[----:B------:R-:W-:Y:S05]  /*2a00*/  @!P0 BRA `(.L_x_47) ;  /* 0xfffffff800448947 */ /* 0x000fea000383ffff */
[----:B------:R-:W-:-:S06]  /*2a10*/  UIADD3 UR33, UPT, UPT, UR33, 0x1, URZ ;  /* 0x0000000121217890 */ /* 0x000fcc000fffe0ff */
[----:B------:R-:W-:Y:S02]  /*2a20*/  MOV R0, UR33 ;  /* 0x0000002100007c02 */ /* 0x000fe40008000f00 */
.L_x_38:
[----:B------:R-:W-:-:S09]  /*2a30*/  UISETP.NE.AND UP0, UPT, UR15, URZ, UPT ;  /* 0x000000ff0f00728c */ /* 0x000fd2000bf05270 */
[----:B------:R-:W-:Y:S05]  /*2a40*/  BRA.U UP0, `(.L_x_48) ;  /* 0x0000000100787547 */ /* 0x000fea000b800000 */
[----:B------:R-:W-:-:S04]  /*2a50*/  ISETP.NE.AND P0, PT, R0, 0x2, PT ;  /* 0x000000020000780c */ /* 0x000fc80003f05270 */
[----:B--2---:R-:W-:Y:S02]  /*2a60*/  SEL R2, RZ, 0x1, P0 ;  /* 0x00000001ff027807 */ /* 0x004fe40000000000 */
[----:B------:R-:W-:Y:S02]  /*2a70*/  SEL R0, R0, RZ, P0 ;  /* 0x000000ff00007207 */ /* 0x000fe40000000000 */
[----:B------:R-:W-:Y:S02]  /*2a80*/  LOP3.LUT R2, R2, UR34, RZ, 0x3c, !PT ;  /* 0x0000002202027c12 */ /* 0x000fe4000f8e3cff */
[----:B------:R-:W-:-:S03]  /*2a90*/  LEA R0, R0, UR12, 0x3 ;  /* 0x0000000c00007c11 */ /* 0x000fc6000f8e18ff */
[----:B------:R-:W-:-:S04]  /*2aa0*/  IMAD.U32 R2, R2, -0x80000000, RZ ;  /* 0x8000000002027824 */ /* 0x000fc800078e00ff */
[----:B------:R-:W-:-:S04]  /*2ab0*/  IMAD.MOV.U32 R3, RZ, RZ, R2 ;  /* 0x000000ffff037224 */ /* 0x000fc800078e0002 */
[----:B------:R2:W3:Y:S03]  /*2ac0*/  SYNCS.PHASECHK.TRANS64.TRYWAIT P0, [R0+URZ+0x80], R3 ;  /* 0x00008003000075a7 */ /* 0x0004e600080011ff */
[----:B---3--:R-:W-:Y:S05]  /*2ad0*/  @!P0 NANOSLEEP.SYNCS 0x989680 ;  /* 0x009896800000895d */ /* 0x008fea0003900000 */
[----:B------:R-:W3:Y:S02]  /*2ae0*/  @!P0 SYNCS.PHASECHK.TRANS64 P0, [R0+URZ+0x80], R3 ;  /* 0x00008003000085a7 */ /* 0x000ee400080010ff */
[----:B---3--:R-:W-:Y:S05]  /*2af0*/  @P0 BRA `(.L_x_48) ;  /* 0x00000000004c0947 */ /* 0x008fea0003800000 */
.L_x_49:
[----:B---3--:R3:W1:Y:S02]  /*2b00*/  SYNCS.PHASECHK.TRANS64.TRYWAIT P0, [R0+URZ+0x80], R3 ;  /* 0x00008003000075a7 */ /* 0x00866400080011ff */
[----:B-1----:R-:W-:Y:S05]  /*2b10*/  @!P0 NANOSLEEP.SYNCS 0x989680 ;  /* 0x009896800000895d */ /* 0x002fea0003900000 */
[----:B------:R-:W1:Y:S02]  /*2b20*/  @!P0 SYNCS.PHASECHK.TRANS64 P0, [R0+URZ+0x80], R3 ;  /* 0x00008003000085a7 */ /* 0x000e6400080010ff */
[----:B-1----:R-:W-:Y:S05]  /*2b30*/  @!P0 BRA `(.L_x_49) ;  /* 0xfffffffc00f08947 */ /* 0x002fea000383ffff */
[----:B------:R-:W-:Y:S05]  /*2b40*/  BRA `(.L_x_48) ;  /* 0x0000000000387947 */ /* 0x000fea0003800000 */
.L_x_36:
[----:B------:R-:W-:-:S13]  /*2b50*/  ISETP.NE.AND P0, PT, R124, RZ, PT ;  /* 0x000000ff7c00720c */ /* 0x000fda0003f05270 */
[----:B------:R-:W-:Y:S05]  /*2b60*/  @P0 BRA `(.L_x_50) ;  /* 0x00000000002c0947 */ /* 0x000fea0003800000 */
[----:B------:R-:W4:Y:S01]  /*2b70*/  S2UR UR5, SR_CgaCtaId ;  /* 0x00000000000579c3 */ /* 0x000f220000008800 */
[----:B-1----:R-:W-:Y:S01]  /*2b80*/  UMOV UR6, 0x400 ;  /* 0x0000040000067882 */ /* 0x002fe20000000000 */
[----:B------:R-:W-:Y:S01]  /*2b90*/  UMOV UR4, 0x20 ;  /* 0x0000002000047882 */ /* 0x000fe20000000000 */
[----:B------:R-:W-:Y:S01]  /*2ba0*/  ELECT P0, URZ, PT ;  /* 0x0000000000ff782f */ /* 0x000fe20003800000 */
[----:B----4-:R-:W-:Y:S02]  /*2bb0*/  ULEA UR5, UR5, UR6, 0x18 ;  /* 0x0000000605057291 */ /* 0x010fe4000f8ec0ff */
[----:B------:R-:W-:-:S04]  /*2bc0*/  UIADD3 UR6, UPT, UPT, -UR4, 0x100000, URZ ;  /* 0x0010000004067890 */ /* 0x000fc8000fffe1ff */
[----:B------:R-:W-:Y:S02]  /*2bd0*/  USHF.L.U32 UR7, UR6, 0xb, URZ ;  /* 0x0000000b06077899 */ /* 0x000fe400080006ff */
[----:B------:R-:W-:Y:S01]  /*2be0*/  USHF.L.U32 UR6, UR6, 0x1, URZ ;  /* 0x0000000106067899 */ /* 0x000fe200080006ff */
[----:B------:R-:W1:Y:S11]  /*2bf0*/  FENCE.VIEW.ASYNC.S ;  /* 0x00000000000073c6 */ /* 0x000e760000000000 */
[----:B-1----:R4:W1:Y:S02]  /*2c00*/  SYNCS.EXCH.64 URZ, [UR5+0xb0], UR6 ;  /* 0x0000b00605ff75b2 */ /* 0x0028640008000100 */
[----:B----4-:R-:W-:Y:S01]  /*2c10*/  NOP ;  /* 0x0000000000007918 */ /* 0x010fe20000000000 */
.L_x_50:
[----:B------:R-:W-:Y:S01]  /*2c20*/  NOP ;  /* 0x0000000000007918 */ /* 0x000fe20000000000 */
.L_x_48:
[C---:B------:R-:W-:Y:S02]  /*2c30*/  ISETP.NE.AND P0, PT, R124.reuse, RZ, PT ;  /* 0x000000ff7c00720c */ /* 0x040fe40003f05270 */
[----:B------:R-:W-:-:S11]  /*2c40*/  ISETP.GT.AND P1, PT, R124, 0x3, PT ;  /* 0x000000037c00780c */ /* 0x000fd60003f24270 */
[----:B------:R-:W-:Y:S05]  /*2c50*/  @P0 BRA `(.L_x_51) ;  /* 0x00000000002c0947 */ /* 0x000fea0003800000 */
[----:B------:R-:W5:Y:S01]  /*2c60*/  S2UR UR5, SR_CgaCtaId ;  /* 0x00000000000579c3 */ /* 0x000f620000008800 */
[----:B-1----:R-:W-:Y:S01]  /*2c70*/  UMOV UR6, 0x400 ;  /* 0x0000040000067882 */ /* 0x002fe20000000000 */
[----:B------:R-:W-:Y:S01]  /*2c80*/  UMOV UR4, 0x20 ;  /* 0x0000002000047882 */ /* 0x000fe20000000000 */
[----:B------:R-:W-:Y:S01]  /*2c90*/  ELECT P2, URZ, PT ;  /* 0x0000000000ff782f */ /* 0x000fe20003840000 */
[----:B-----5:R-:W-:Y:S02]  /*2ca0*/  ULEA UR5, UR5, UR6, 0x18 ;  /* 0x0000000605057291 */ /* 0x020fe4000f8ec0ff */
[----:B------:R-:W-:-:S04]  /*2cb0*/  UIADD3 UR6, UPT, UPT, -UR4, 0x100000, URZ ;  /* 0x0010000004067890 */ /* 0x000fc8000fffe1ff */
[----:B------:R-:W-:Y:S02]  /*2cc0*/  USHF.L.U32 UR7, UR6, 0xb, URZ ;  /* 0x0000000b06077899 */ /* 0x000fe400080006ff */
[----:B------:R-:W-:Y:S01]  /*2cd0*/  USHF.L.U32 UR6, UR6, 0x1, URZ ;  /* 0x0000000106067899 */ /* 0x000fe200080006ff */
[----:B------:R-:W1:Y:S11]  /*2ce0*/  FENCE.VIEW.ASYNC.S ;  /* 0x00000000000073c6 */ /* 0x000e760000000000 */
[----:B-1----:R1:W3:Y:S01]  /*2cf0*/  SYNCS.EXCH.64 URZ, [UR5+0xb0], UR6 ;  /* 0x0000b00605ff75b2 */ /* 0x0022e20008000100 */
[----:B------:R-:W-:Y:S01]  /*2d00*/  NOP ;  /* 0x0000000000007918 */ /* 0x000fe20000000000 */
.L_x_51:
[----:B------:R-:W-:Y:S01]  /*2d10*/  NOP ;  /* 0x0000000000007918 */ /* 0x000fe20000000000 */
[----:B------:R-:W-:Y:S01]  /*2d20*/  @P1 NOP ;  /* 0x0000000000001918 */ /* 0x000fe20000000000 */
[----:B------:R-:W-:Y:S05]  /*2d30*/  @P1 BRA `(.L_x_52) ;  /* 0x0000002800641947 */ /* 0x000fea0003800000 */
[----:B------:R-:W-:Y:S05]  /*2d40*/  @P0 BRA `(.L_x_53) ;  /* 0x00000000002c0947 */ /* 0x000fea0003800000 */
[----:B-1----:R-:W1:Y:S01]  /*2d50*/  S2UR UR5, SR_CgaCtaId ;  /* 0x00000000000579c3 */ /* 0x002e620000008800 */
[----:B------:R-:W-:Y:S01]  /*2d60*/  UMOV UR6, 0x400 ;  /* 0x0000040000067882 */ /* 0x000fe20000000000 */
[----:B------:R-:W-:Y:S01]  /*2d70*/  UMOV UR4, 0x20 ;  /* 0x0000002000047882 */ /* 0x000fe20000000000 */
[----:B------:R-:W-:Y:S01]  /*2d80*/  ELECT P1, URZ, PT ;  /* 0x0000000000ff782f */ /* 0x000fe20003820000 */
[----:B-1----:R-:W-:Y:S02]  /*2d90*/  ULEA UR5, UR5, UR6, 0x18 ;  /* 0x0000000605057291 */ /* 0x002fe4000f8ec0ff */
[----:B------:R-:W-:-:S04]  /*2da0*/  UIADD3 UR6, UPT, UPT, -UR4, 0x100000, URZ ;  /* 0x0010000004067890 */ /* 0x000fc8000fffe1ff */
[----:B------:R-:W-:Y:S02]  /*2db0*/  USHF.L.U32 UR7, UR6, 0xb, URZ ;  /* 0x0000000b06077899 */ /* 0x000fe400080006ff */
[----:B------:R-:W-:Y:S01]  /*2dc0*/  USHF.L.U32 UR6, UR6, 0x1, URZ ;  /* 0x0000000106067899 */ /* 0x000fe200080006ff */
[----:B------:R-:W1:Y:S11]  /*2dd0*/  FENCE.VIEW.ASYNC.S ;  /* 0x00000000000073c6 */ /* 0x000e760000000000 */
[----:B-1----:R1:W4:Y:S01]  /*2de0*/  SYNCS.EXCH.64 URZ, [UR5+0xb0], UR6 ;  /* 0x0000b00605ff75b2 */ /* 0x0023220008000100 */
[----:B------:R-:W-:Y:S01]  /*2df0*/  NOP ;  /* 0x0000000000007918 */ /* 0x000fe20000000000 */
.L_x_53:
[----:B------:R-:W-:Y:S01]  /*2e00*/  NOP ;  /* 0x0000000000007918 */ /* 0x000fe20000000000 */
[----:B------:R-:W-:Y:S05]  /*2e10*/  @P0 BRA `(.L_x_54) ;  /* 0x00000004008c0947 */ /* 0x000fea0003800000 */
[----:B------:R-:W5:Y:S01]  /*2e20*/  S2R R5, SR_CgaCtaId ;  /* 0x0000000000057919 */ /* 0x000f620000008800 */
[----:B-1-34-:R-:W-:Y:S01]  /*2e30*/  NOP ;  /* 0x0000000000007918 */ /* 0x01afe20000000000 */
[----:B--2---:R-:W-:Y:S02]  /*2e40*/  MOV R0, 0x40 ;  /* 0x0000004000007802 */ /* 0x004fe40000000f00 */
[----:B------:R-:W-:Y:S02]  /*2e50*/  MOV R4, 0x400 ;  /* 0x0000040000047802 */ /* 0x000fe40000000f00 */
[C---:B-----5:R-:W-:Y:S02]  /*2e60*/  LEA R0, R5.reuse, R0, 0x18 ;  /* 0x0000000005007211 */ /* 0x060fe400078ec0ff */
[----:B------:R-:W-:-:S04]  /*2e70*/  LEA R4, R5, R4, 0x18 ;  /* 0x0000000405047211 */ /* 0x000fc800078ec0ff */
[----:B------:R-:W1:Y:S02]  /*2e80*/  LDS.U8 R0, [R0] ;  /* 0x0000000000007984 */ /* 0x000e640000000000 */
[----:B-1----:R-:W-:-:S13]  /*2e90*/  ISETP.NE.AND P0, PT, R0, RZ, PT ;  /* 0x000000ff0000720c */ /* 0x002fda0003f05270 */
[----:B------:R-:W-:Y:S05]  /*2ea0*/  @P0 BRA `(.L_x_55) ;  /* 0x0000000400500947 */ /* 0x000fea0003800000 */
[C---:B------:R-:W-:Y:S02]  /*2eb0*/  LOP3.LUT R0, R5.reuse, 0x1, RZ, 0xc0, !PT ;  /* 0x0000000105007812 */ /* 0x040fe400078ec0ff */
[----:B------:R-:W-:Y:S02]  /*2ec0*/  LOP3.LUT R10, R5, 0x1, RZ, 0x3c, !PT ;  /* 0x00000001050a7812 */ /* 0x000fe400078e3cff */
[----:B------:R-:W-:-:S13]  /*2ed0*/  ISETP.NE.U32.AND P1, PT, R0, 0x1, PT ;  /* 0x000000010000780c */ /* 0x000fda0003f25070 */
[----:B------:R-:W-:Y:S05]  /*2ee0*/  @!P1 BRA `(.L_x_56) ;  /* 0x0000000000c49947 */ /* 0x000fea0003800000 */
[----:B------:R-:W-:Y:S01]  /*2ef0*/  ELECT P0, URZ, PT ;  /* 0x0000000000ff782f */ /* 0x000fe20003800000 */
[----:B------:R-:W-:-:S12]  /*2f00*/  BSSY B0, `(.L_x_56) ;  /* 0x000002f000007945 */ /* 0x000fd80003800000 */
[----:B------:R-:W-:Y:S05]  /*2f10*/  @!P0 BRA `(.L_x_57) ;  /* 0x0000000000b48947 */ /* 0x000fea0003800000 */
[----:B------:R-:W-:-:S05]  /*2f20*/  UMOV UR4, 0x10 ;  /* 0x0000001000047882 */ /* 0x000fca0000000000 */
[----:B------:R-:W-:Y:S04]  /*2f30*/  DEPBAR.LE SB1, 0x36 ;  /* 0x00009d800000791a */ /* 0x000fe80000000000 */
[----:B------:R-:W1:Y:S02]  /*2f40*/  UTCATOMSWS.2CTA.FIND_AND_SET.ALIGN UP0, UR4, UR4 ;  /* 0x00000004000475e3 */ /* 0x000e640008200800 */
[----:B-1----:R-:W-:Y:S01]  /*2f50*/  PLOP3.LUT P0, PT, PT, PT, UP0, 0x80, 0x8 ;  /* 0x000000000008781c */ /* 0x002fe20003f0f008 */
[----:B------:R-:W-:-:S03]  /*2f60*/  IMAD.U32 R13, RZ, RZ, UR4 ;  /* 0x00000004ff0d7e24 */ /* 0x000fc6000f8e00ff */
[----:B------:R-:W-:-:S04]  /*2f70*/  SEL R0, RZ, 0xffffffff, !P0 ;  /* 0xffffffffff007807 */ /* 0x000fc80004000000 */
[----:B------:R-:W-:-:S13]  /*2f80*/  ISETP.NE.AND P0, PT, R0, RZ, PT ;  /* 0x000000ff0000720c */ /* 0x000fda0003f05270 */
[----:B------:R-:W-:Y:S05]  /*2f90*/  @P0 BRA `(.L_x_58) ;  /* 0x0000000000240947 */ /* 0x000fea0003800000 */
.L_x_59:
[----:B------:R-:W-:Y:S05]  /*2fa0*/  NANOSLEEP 0x64 ;  /* 0x000000640000795d */ /* 0x000fea0003800000 */
[----:B------:R-:W-:-:S05]  /*2fb0*/  UMOV UR4, 0x10 ;  /* 0x0000001000047882 */ /* 0x000fca0000000000 */
[----:B------:R-:W-:Y:S04]  /*2fc0*/  DEPBAR.LE SB1, 0x36 ;  /* 0x00009d800000791a */ /* 0x000fe80000000000 */
[----:B------:R-:W1:Y:S02]  /*2fd0*/  UTCATOMSWS.2CTA.FIND_AND_SET.ALIGN UP0, UR4, UR4 ;  /* 0x00000004000475e3 */ /* 0x000e640008200800 */
[----:B-1----:R-:W-:Y:S01]  /*2fe0*/  PLOP3.LUT P0, PT, PT, PT, UP0, 0x80, 0x8 ;  /* 0x000000000008781c */ /* 0x002fe20003f0f008 */
[----:B------:R-:W-:-:S03]  /*2ff0*/  IMAD.U32 R13, RZ, RZ, UR4 ;  /* 0x00000004ff0d7e24 */ /* 0x000fc6000f8e00ff */
[----:B------:R-:W-:-:S04]  /*3000*/  SEL R0, RZ, 0xffffffff, !P0 ;  /* 0xffffffffff007807 */ /* 0x000fc80004000000 */
[----:B------:R-:W-:-:S13]  /*3010*/  ISETP.NE.AND P0, PT, R0, RZ, PT ;  /* 0x000000ff0000720c */ /* 0x000fda0003f05270 */
[----:B------:R-:W-:Y:S05]  /*3020*/  @!P0 BRA `(.L_x_59) ;  /* 0xfffffffc00dc8947 */ /* 0x000fea000383ffff */
.L_x_58:
[----:B------:R-:W-:Y:S01]  /*3030*/  MOV R0, 0x60 ;  /* 0x0000006000007802 */ /* 0x000fe20000000f00 */
[----:B------:R-:W-:Y:S02]  /*3040*/  VIADD R7, R4, 0xb8 ;  /* 0x000000b804077836 */ /* 0x000fe40000000000 */
[----:B------:R-:W-:Y:S01]  /*3050*/  IMAD.MOV.U32 R8, RZ, RZ, 0x4 ;  /* 0x00000004ff087424 */ /* 0x000fe200078e00ff */
[----:B------:R-:W-:Y:S02]  /*3060*/  LEA R11, R5, R0, 0x18 ;  /* 0x00000000050b7211 */ /* 0x000fe400078ec0ff */
[----:B------:R-:W-:-:S03]  /*3070*/  MOV R0, 0x58 ;  /* 0x0000005800007802 */ /* 0x000fc60000000f00 */
[----:B------:R-:W1:Y:S01]  /*3080*/  LDS R14, [R11] ;  /* 0x000000000b0e7984 */ /* 0x000e620000000800 */
[----:B------:R-:W-:Y:S01]  /*3090*/  LEA R3, R5, R0, 0x18 ;  /* 0x0000000005037211 */ /* 0x000fe200078ec0ff */
[----:B-1----:R-:W-:-:S04]  /*30a0*/  IMAD.U32 R14, R14, -0x80000000, RZ ;  /* 0x800000000e0e7824 */ /* 0x002fc800078e00ff */
[----:B------:R-:W1:Y:S02]  /*30b0*/  SYNCS.PHASECHK.TRANS64.TRYWAIT P0, [R3+URZ], R14 ;  /* 0x0000000e030075a7 */ /* 0x000e6400080011ff */
[----:B-1----:R-:W-:Y:S05]  /*30c0*/  @P0 BRA `(.L_x_60) ;  /* 0x0000000000080947 */ /* 0x002fea0003800000 */
[----:B------:R-:W1:Y:S02]  /*30d0*/  SYNCS.PHASECHK.TRANS64.TRYWAIT P0, [R3+URZ], R14 ;  /* 0x0000000e030075a7 */ /* 0x000e6400080011ff */
[----:B-1----:R-:W-:Y:S05]  /*30e0*/  @!P0 BRA `(.L_x_61) ;  /* 0x0000002800ac8947 */ /* 0x002fea0003800000 */
.L_x_60:
[C---:B-1----:R-:W-:Y:S01]  /*30f0*/  PRMT R3, R10.reuse, 0x654, R3 ;  /* 0x000006540a037816 */ /* 0x042fe20000000003 */
[C---:B------:R-:W-:Y:S01]  /*3100*/  IMAD.SHL.U32 R9, R13.reuse, 0x20, RZ ;  /* 0x000000200d097824 */ /* 0x040fe200078e00ff */
[----:B------:R-:W-:Y:S01]  /*3110*/  PRMT R2, R10, 0x654, R7 ;  /* 0x000006540a027816 */ /* 0x000fe20000000007 */
[----:B------:R-:W-:Y:S01]  /*3120*/  IMAD.MOV.U32 R6, RZ, RZ, 0xffff ;  /* 0x0000ffffff067424 */ /* 0x000fe200078e00ff */
[----:B------:R1:W-:Y:S01]  /*3130*/  SYNCS.ARRIVE.TRANS64.RED RZ, [R3+URZ], R8 ;  /* 0x0000000803ff79a7 */ /* 0x0003e200080004ff */
[----:B------:R-:W-:Y:S01]  /*3140*/  IMAD.MOV.U32 R0, RZ, RZ, 0x1 ;  /* 0x00000001ff007424 */ /* 0x000fe200078e00ff */
[----:B------:R2:W-:Y:S01]  /*3150*/  STS [R4+0xb8], R9 ;  /* 0x0000b80904007388 */ /* 0x0005e20000000800 */
[----:B------:R-:W-:Y:S01]  /*3160*/  VIADD R7, R13, 0x10 ;  /* 0x000000100d077836 */ /* 0x000fe20000000000 */
[----:B------:R-:W-:Y:S02]  /*3170*/  SHF.L.U32 R6, R6, R13, RZ ;  /* 0x0000000d06067219 */ /* 0x000fe400000006ff */
[----:B------:R2:W-:Y:S02]  /*3180*/  STAS [R2.64], R13 ;  /* 0x0000000d02007dbd */ /* 0x0005e4000c0008ff */
[----:B------:R-:W-:-:S04]  /*3190*/  SHF.L.U32 R7, R0, R7, RZ ;  /* 0x0000000700077219 */ /* 0x000fc800000006ff */
[----:B------:R-:W-:Y:S02]  /*31a0*/  LOP3.LUT R6, R7, R6, RZ, 0xfc, !PT ;  /* 0x0000000607067212 */ /* 0x000fe400078efcff */
[----:B-1----:R-:W-:-:S04]  /*31b0*/  MOV R8, 0x50 ;  /* 0x0000005000087802 */ /* 0x002fc80000000f00 */
[----:B------:R-:W-:-:S05]  /*31c0*/  LEA R7, R5, R8, 0x18 ;  /* 0x0000000805077211 */ /* 0x000fca00078ec0ff */
[----:B------:R2:W-:Y:S04]  /*31d0*/  ATOMS.OR RZ, [R7], R6 ;  /* 0x0000000607ff738c */ /* 0x0005e80003000000 */
[----:B------:R2:W-:Y:S02]  /*31e0*/  ATOMS.XOR RZ, [R11], R0 ;  /* 0x000000000bff738c */ /* 0x0005e40003800000 */
.L_x_57:
[----:B------:R-:W-:Y:S05]  /*31f0*/  BSYNC B0 ;  /* 0x0000000000007941 */ /* 0x000fea0003800000 */
.L_x_56:
[----:B------:R-:W-:Y:S05]  /*3200*/  @P1 BRA `(.L_x_62) ;  /* 0x0000000000881947 */ /* 0x000fea0003800000 */
[----:B------:R-:W-:Y:S05]  /*3210*/  WARPSYNC.ALL ;  /* 0x0000000000007948 */ /* 0x000fea0003800000 */
[----:B------:R-:W-:Y:S01]  /*3220*/  NOP ;  /* 0x0000000000007918 */ /* 0x000fe20000000000 */
[----:B------:R-:W-:-:S13]  /*3230*/  ELECT P0, URZ, PT ;  /* 0x0000000000ff782f */ /* 0x000fda0003800000 */
[----:B------:R-:W-:Y:S05]  /*3240*/  @!P0 BRA `(.L_x_62) ;  /* 0x0000000000788947 */ /* 0x000fea0003800000 */
[----:B--2---:R-:W-:Y:S02]  /*3250*/  MOV R0, 0x60 ;  /* 0x0000006000007802 */ /* 0x004fe40000000f00 */
[----:B------:R-:W-:Y:S02]  /*3260*/  MOV R2, 0x58 ;  /* 0x0000005800027802 */ /* 0x000fe40000000f00 */
[C---:B------:R-:W-:Y:S02]  /*3270*/  LEA R7, R5.reuse, R0, 0x18 ;  /* 0x0000000005077211 */ /* 0x040fe400078ec0ff */
[----:B------:R-:W-:-:S03]  /*3280*/  LEA R3, R5, R2, 0x18 ;  /* 0x0000000205037211 */ /* 0x000fc600078ec0ff */
[----:B------:R-:W1:Y:S02]  /*3290*/  LDS R0, [R7] ;  /* 0x0000000007007984 */ /* 0x000e640000000800 */
[----:B-1----:R-:W-:-:S04]  /*32a0*/  IMAD.U32 R8, R0, -0x80000000, RZ ;  /* 0x8000000000087824 */ /* 0x002fc800078e00ff */
[----:B------:R-:W1:Y:S02]  /*32b0*/  SYNCS.PHASECHK.TRANS64.TRYWAIT P0, [R3+URZ], R8 ;  /* 0x00000008030075a7 */ /* 0x000e6400080011ff */
[----:B-1----:R-:W-:Y:S05]  /*32c0*/  @P0 BRA `(.L_x_63) ;  /* 0x0000000000080947 */ /* 0x002fea0003800000 */
[----:B------:R-:W1:Y:S02]  /*32d0*/  SYNCS.PHASECHK.TRANS64.TRYWAIT P0, [R3+URZ], R8 ;  /* 0x00000008030075a7 */ /* 0x000e6400080011ff */
[----:B-1----:R-:W-:Y:S05]  /*32e0*/  @!P0 BRA `(.L_x_64) ;  /* 0x0000002800448947 */ /* 0x002fea0003800000 */
.L_x_63:
[----:B------:R-:W2:Y:S01]  /*32f0*/  LDS R13, [R4+0xb8] ;  /* 0x0000b800040d7984 */ /* 0x000ea20000000800 */
[----:B------:R-:W-:Y:S01]  /*3300*/  IMAD.MOV.U32 R2, RZ, RZ, 0xffff ;  /* 0x0000ffffff027424 */ /* 0x000fe200078e00ff */
[----:B-1----:R-:W-:Y:S01]  /*3310*/  PRMT R3, R10, 0x654, R3 ;  /* 0x000006540a037816 */ /* 0x002fe20000000003 */
[----:B------:R-:W-:Y:S02]  /*3320*/  IMAD.MOV.U32 R0, RZ, RZ, 0x1 ;  /* 0x00000001ff007424 */ /* 0x000fe400078e00ff */
[C---:B--2---:R-:W-:Y:S01]  /*3330*/  IMAD.SHL.U32 R11, R13.reuse, 0x20, RZ ;  /* 0x000000200d0b7824 */ /* 0x044fe200078e00ff */
[----:B------:R-:W-:Y:S01]  /*3340*/  SHF.L.U32 R2, R2, R13, RZ ;  /* 0x0000000d02027219 */ /* 0x000fe200000006ff */
[----:B------:R-:W-:-:S03]  /*3350*/  VIADD R9, R13, 0x10 ;  /* 0x000000100d097836 */ /* 0x000fc60000000000 */
[----:B------:R1:W-:Y:S01]  /*3360*/  STS [R4+0xb8], R11 ;  /* 0x0000b80b04007388 */ /* 0x0003e20000000800 */
[----:B------:R-:W-:Y:S02]  /*3370*/  MOV R6, 0x50 ;  /* 0x0000005000067802 */ /* 0x000fe40000000f00 */
[----:B------:R-:W-:Y:S02]  /*3380*/  SHF.L.U32 R9, R0, R9, RZ ;  /* 0x0000000900097219 */ /* 0x000fe400000006ff */
[----:B------:R-:W-:Y:S02]  /*3390*/  LEA R5, R5, R6, 0x18 ;  /* 0x0000000605057211 */ /* 0x000fe400078ec0ff */
[----:B------:R-:W-:-:S05]  /*33a0*/  LOP3.LUT R2, R9, R2, RZ, 0xfc, !PT ;  /* 0x0000000209027212 */ /* 0x000fca00078efcff */
[----:B------:R1:W-:Y:S01]  /*33b0*/  ATOMS.OR RZ, [R5], R2 ;  /* 0x0000000205ff738c */ /* 0x0003e20003000000 */
[----:B------:R1:W-:Y:S03]  /*33c0*/  SYNCS.ARRIVE.TRANS64.RED.A1T0 RZ, [R3+URZ], RZ ;  /* 0x000000ff03ff79a7 */ /* 0x0003e600081004ff */
[----:B------:R1:W-:Y:S01]  /*33d0*/  ATOMS.XOR RZ, [R7], R0 ;  /* 0x0000000007ff738c */ /* 0x0003e20003800000 */
[----:B------:R-:W-:Y:S05]  /*33e0*/  BRA `(.L_x_62) ;  /* 0x0000000000107947 */ /* 0x000fea0003800000 */
.L_x_55:
[----:B------:R-:W-:Y:S02]  /*33f0*/  MOV R3, 0xffffffff ;  /* 0xffffffff00037802 */ /* 0x000fe40000000f00 */
[----:B------:R-:W-:-:S03]  /*3400*/  MOV R2, 0x3430 ;  /* 0x0000343000027802 */ /* 0x000fc60000000f00 */
[----:B------:R1:W-:Y:S04]  /*3410*/  STS [R4+0xb8], R3 ;  /* 0x0000b80304007388 */ /* 0x0003e80000000800 */
[----:B-1----:R-:W-:Y:S05]  /*3420*/  CALL.REL.NOINC `($__internal_1_$__cuda_sm10x_tcgen05_guardrail_trap_phase_invalid_during_alloc) ;  /* 0x0000002800707944 */ /* 0x002fea0003c00000 */
.L_x_62:
[----:B------:R-:W-:Y:S05]  /*3430*/  WARPSYNC.ALL ;  /* 0x0000000000007948 */ /* 0x000fea0003800000 */
[----:B------:R-:W-:Y:S01]  /*3440*/  NOP ;  /* 0x0000000000007918 */ /* 0x000fe20000000000 */
.L_x_54:
[----:B------:R-:W5:Y:S08]  /*3450*/  S2UR UR4, SR_CgaCtaId ;  /* 0x00000000000479c3 */ /* 0x000f700000008800 */
[----:B-1-34-:R-:W-:Y:S01]  /*3460*/  BAR.SYNC.DEFER_BLOCKING 0x3, 0xa0 ;  /* 0x00c2800000007b1d */ /* 0x01afe20000010000 */
[----:B------:R-:W-:Y:S01]  /*3470*/  MOV R87, 0x400 ;  /* 0x0000040000577802 */ /* 0x000fe20000000f00 */
[----:B-----5:R-:W-:-:S05]  /*3480*/  IMAD.U32 R86, RZ, RZ, UR4 ;  /* 0x00000004ff567e24 */ /* 0x020fca000f8e00ff */
[----:B------:R-:W-:-:S05]  /*3490*/  LEA R87, R86, R87, 0x18 ;  /* 0x0000005756577211 */ /* 0x000fca00078ec0ff */
[----:B------:R1:W3:Y:S01]  /*34a0*/  LDS R122, [R87+0xb8] ;  /* 0x0000b800577a7984 */ /* 0x0002e20000000800 */
[----:B------:R-:W4:Y:S02]  /*34b0*/  SYNCS.PHASECHK.TRANS64.TRYWAIT P0, [R87+URZ+0x90], RZ ;  /* 0x000090ff570075a7 */ /* 0x000f2400080011ff */
[----:B-1-34-:R-:W-:Y:S05]  /*34c0*/  @!P0 BRA `(.L_x_65) ;  /* 0x0000002400e48947 */ /* 0x01afea0003800000 */
.L_x_107:
[----:B------:R-:W3:Y:S01]  /*34d0*/  LDS.128 R88, [R87+0x32410] ;  /* 0x0324100057587984 */ /* 0x000ee20000000c00 */
[----:B--2---:R-:W-:Y:S01]  /*34e0*/  HFMA2 R0, -RZ, RZ, 0, 5.9604644775390625e-08 ;  /* 0x00000001ff007431 */ /* 0x004fe200000001ff */
[----:B------:R2:W-:Y:S06]  /*34f0*/  MEMBAR.ALL.CTA ;  /* 0x0000000000007992 */ /* 0x0005ec0000008000 */
[----:B--2---:R-:W2:Y:S02]  /*3500*/  FENCE.VIEW.ASYNC.S ;  /* 0x00000000000073c6 */ /* 0x004ea40000000000 */
[----:B--2---:R2:W-:Y:S01]  /*3510*/  SYNCS.ARRIVE.TRANS64.ART0 RZ, [R87+URZ+0xa0], R0 ;  /* 0x0000a00057ff79a7 */ /* 0x0045e200085000ff */
[----:B---3--:R-:W-:-:S13]  /*3520*/  ISETP.NE.AND P0, PT, R91, 0x1, PT ;  /* 0x000000015b00780c */ /* 0x008fda0003f05270 */
[----:B--2---:R-:W-:Y:S05]  /*3530*/  @P0 BRA `(.L_x_66) ;  /* 0x0000001c002c0947 */ /* 0x004fea0003800000 */
[C---:B------:R-:W-:Y:S01]  /*3540*/  IMAD.SHL.U32 R2, R106.reuse, 0x80, RZ ;  /* 0x000000806a027824 */ /* 0x040fe200078e00ff */
[----:B------:R-:W-:Y:S01]  /*3550*/  SHF.R.U32.HI R111, RZ, 0x5, R106 ;  /* 0x00000005ff6f7819 */ /* 0x000fe2000001166a */
[----:B------:R-:W2:Y:S01]  /*3560*/  S2R R105, SR_LANEID ;  /* 0x0000000000697919 */ /* 0x000ea20000000000 */
[----:B------:R-:W-:Y:S01]  /*3570*/  LOP3.LUT R112, R106, 0x1f, RZ, 0xc0, !PT ;  /* 0x0000001f6a707812 */ /* 0x000fe200078ec0ff */
[----:B------:R-:W3:Y:S01]  /*3580*/  S2UR UR7, SR_CgaCtaId ;  /* 0x00000000000779c3 */ /* 0x000ee20000008800 */
[----:B------:R-:W-:Y:S01]  /*3590*/  LOP3.LUT R2, R2, 0xf80, RZ, 0xc0, !PT ;  /* 0x00000f8002027812 */ /* 0x000fe200078ec0ff */
[----:B------:R-:W-:Y:S01]  /*35a0*/  USHF.R.U32.HI UR5, URZ, 0x1, UR14 ;  /* 0x00000001ff057899 */ /* 0x000fe2000801160e */
[C---:B------:R-:W-:Y:S01]  /*35b0*/  ISETP.NE.AND P0, PT, R86.reuse, UR22, PT ;  /* 0x0000001656007c0c */ /* 0x040fe2000bf05270 */
[C---:B------:R-:W-:Y:S01]  /*35c0*/  IMAD R112, R111.reuse, 0x20, R112 ;  /* 0x000000206f707824 */ /* 0x040fe200078e0270 */
[----:B------:R-:W-:Y:S01]  /*35d0*/  CS2R R108, SRZ ;  /* 0x00000000006c7805 */ /* 0x000fe2000001ff00 */
[----:B------:R-:W-:Y:S01]  /*35e0*/  IMAD R2, R111, 0x1000, R2 ;  /* 0x000010006f027824 */ /* 0x000fe200078e0202 */
[----:B------:R-:W-:Y:S01]  /*35f0*/  ISETP.LT.AND P0, PT, R86, RZ, P0 ;  /* 0x000000ff5600720c */ /* 0x000fe20000701270 */
[----:B------:R-:W-:Y:S01]  /*3600*/  IMAD.SHL.U32 R112, R112, 0x20, RZ ;  /* 0x0000002070707824 */ /* 0x000fe200078e00ff */
[----:B------:R-:W-:Y:S01]  /*3610*/  UIADD3 UR4, UPT, UPT, UR5, -0x1, URZ ;  /* 0xffffffff05047890 */ /* 0x000fe2000fffe0ff */
[----:B------:R-:W-:Y:S01]  /*3620*/  IMAD.IADD R2, R87, 0x1, R2 ;  /* 0x0000000157027824 */ /* 0x000fe200078e0202 */
[----:B------:R-:W4:Y:S01]  /*3630*/  LDCU.64 UR8, c[0x0][0x348] ;  /* 0x00006900ff0877ac */ /* 0x000f220008000a00 */
[----:B------:R-:W-:Y:S01]  /*3640*/  IMAD R121, R124, 0x4, R87 ;  /* 0x000000047c797824 */ /* 0x000fe200078e0257 */
[----:B------:R-:W-:Y:S01]  /*3650*/  LOP3.LUT R112, R112, 0xffff, RZ, 0xc0, !PT ;  /* 0x0000ffff70707812 */ /* 0x000fe200078ec0ff */
[----:B------:R-:W-:-:S02]  /*3660*/  VIADD R5, R2, 0x430 ;  /* 0x0000043002057836 */ /* 0x000fc40000000000 */
[C---:B------:R-:W-:Y:S01]  /*3670*/  VIADD R3, R2.reuse, 0x410 ;  /* 0x0000041002037836 */ /* 0x040fe20000000000 */
[----:B------:R-:W-:Y:S01]  /*3680*/  SHF.R.U32.HI R112, RZ, 0x1, R112 ;  /* 0x00000001ff707819 */ /* 0x000fe20000011670 */
[C---:B------:R-:W-:Y:S01]  /*3690*/  VIADD R4, R2.reuse, 0x400 ;  /* 0x0000040002047836 */ /* 0x040fe20000000000 */
[----:B------:R-:W-:Y:S01]  /*36a0*/  SHF.R.U32.HI R120, RZ, 0x3, R5 ;  /* 0x00000003ff787819 */ /* 0x000fe20000011605 */
[C---:B------:R-:W-:Y:S01]  /*36b0*/  VIADD R6, R2.reuse, 0x420 ;  /* 0x0000042002067836 */ /* 0x040fe20000000000 */
[----:B------:R-:W-:Y:S01]  /*36c0*/  SHF.R.U32.HI R118, RZ, 0x3, R3 ;  /* 0x00000003ff767819 */ /* 0x000fe20000011603 */
[----:B------:R-:W-:Y:S01]  /*36d0*/  IMAD.U32 R104, RZ, RZ, UR4 ;  /* 0x00000004ff687e24 */ /* 0x000fe2000f8e00ff */
[----:B------:R-:W-:Y:S01]  /*36e0*/  SHF.R.U32.HI R117, RZ, 0x3, R4 ;  /* 0x00000003ff757819 */ /* 0x000fe20000011604 */
[----:B------:R-:W-:Y:S01]  /*36f0*/  @!P0 IMAD R104, RZ, RZ, UR5 ;  /* 0x00000005ff688e24 */ /* 0x000fe2000f8e02ff */
[----:B------:R-:W-:Y:S01]  /*3700*/  LOP3.LUT R120, R5, 0x70, R120, 0x78, !PT ;  /* 0x0000007005787812 */ /* 0x000fe200078e7878 */
[C---:B------:R-:W-:Y:S01]  /*3710*/  VIADD R5, R2.reuse, 0x470 ;  /* 0x0000047002057836 */ /* 0x040fe20000000000 */
[----:B------:R-:W-:Y:S01]  /*3720*/  LOP3.LUT R118, R3, 0x70, R118, 0x78, !PT ;  /* 0x0000007003767812 */ /* 0x000fe200078e7876 */
[----:B------:R-:W-:Y:S01]  /*3730*/  VIADD R3, R2, 0x450 ;  /* 0x0000045002037836 */ /* 0x000fe20000000000 */
[----:B------:R-:W-:Y:S01]  /*3740*/  LOP3.LUT R117, R4, 0x70, R117, 0x78, !PT ;  /* 0x0000007004757812 */ /* 0x000fe200078e7875 */
[----:B------:R-:W-:Y:S01]  /*3750*/  VIADD R4, R2, 0x460 ;  /* 0x0000046002047836 */ /* 0x000fe20000000000 */
[----:B------:R-:W-:Y:S01]  /*3760*/  LOP3.LUT R112, R112, 0xffff, RZ, 0xc0, !PT ;  /* 0x0000ffff70707812 */ /* 0x000fe200078ec0ff */
[----:B------:R-:W-:Y:S01]  /*3770*/  VIADD R2, R2, 0x440 ;  /* 0x0000044002027836 */ /* 0x000fe20000000000 */
[----:B------:R-:W-:Y:S01]  /*3780*/  SHF.R.U32.HI R119, RZ, 0x3, R6 ;  /* 0x00000003ff777819 */ /* 0x000fe20000011606 */
[----:B------:R-:W-:Y:S01]  /*3790*/  IMAD.MOV.U32 R110, RZ, RZ, 0x1 ;  /* 0x00000001ff6e7424 */ /* 0x000fe200078e00ff */
[----:B------:R-:W-:Y:S01]  /*37a0*/  SHF.R.U32.HI R116, RZ, 0x3, R5 ;  /* 0x00000003ff747819 */ /* 0x000fe20000011605 */
[----:B------:R-:W-:Y:S01]  /*37b0*/  IMAD.MOV.U32 R107, RZ, RZ, RZ ;  /* 0x000000ffff6b7224 */ /* 0x000fe200078e00ff */
[----:B------:R-:W-:Y:S01]  /*37c0*/  SHF.R.U32.HI R115, RZ, 0x3, R4 ;  /* 0x00000003ff737819 */ /* 0x000fe20000011604 */
[----:B------:R-:W-:Y:S01]  /*37d0*/  IMAD R111, R111, 0x200000, R122 ;  /* 0x002000006f6f7824 */ /* 0x000fe200078e027a */
[----:B------:R-:W-:Y:S01]  /*37e0*/  SHF.R.U32.HI R114, RZ, 0x3, R3 ;  /* 0x00000003ff727819 */ /* 0x000fe20000011603 */
[----:B------:R-:W-:Y:S01]  /*37f0*/  IMAD.IADD R104, R104, 0x1, R104 ;  /* 0x0000000168687824 */ /* 0x000fe200078e0268 */
[----:B------:R-:W-:Y:S01]  /*3800*/  SHF.R.U32.HI R113, RZ, 0x3, R2 ;  /* 0x00000003ff717819 */ /* 0x000fe20000011602 */
[----:B------:R-:W-:Y:S01]  /*3810*/  IMAD.IADD R112, R87, 0x1, R112 ;  /* 0x0000000157707824 */ /* 0x000fe200078e0270 */
[----:B------:R-:W-:-:S02]  /*3820*/  LOP3.LUT R119, R6, 0x70, R119, 0x78, !PT ;  /* 0x0000007006777812 */ /* 0x000fc400078e7877 */
[----:B------:R-:W-:Y:S02]  /*3830*/  LOP3.LUT R116, R5, 0x70, R116, 0x78, !PT ;  /* 0x0000007005747812 */ /* 0x000fe400078e7874 */
[----:B------:R-:W-:Y:S02]  /*3840*/  LOP3.LUT R115, R4, 0x70, R115, 0x78, !PT ;  /* 0x0000007004737812 */ /* 0x000fe400078e7873 */
[----:B------:R-:W-:Y:S02]  /*3850*/  LOP3.LUT R114, R3, 0x70, R114, 0x78, !PT ;  /* 0x0000007003727812 */ /* 0x000fe400078e7872 */
[----:B--234-:R-:W-:-:S07]  /*3860*/  LOP3.LUT R113, R2, 0x70, R113, 0x78, !PT ;  /* 0x0000007002717812 */ /* 0x01cfce00078e7871 */
.L_x_78:
[----:B------:R-:W2:Y:S01]  /*3870*/  LDC.64 R6, c[0x0][0x750] ;  /* 0x0001d400ff067b82 */ /* 0x000ea20000000a00 */
[----:B-1----:R-:W-:-:S05]  /*3880*/  IMAD.SHL.U32 R3, R88, 0x100, RZ ;  /* 0x0000010058037824 */ /* 0x002fca00078e00ff */
[----:B------:R-:W-:Y:S02]  /*3890*/  LEA.HI.SX32 R2, R3, R106, 0x1f ;  /* 0x0000006a03027211 */ /* 0x000fe400078ffaff */
[----:B------:R-:W3:Y:S01]  /*38a0*/  LDC.64 R4, c[0x0][0x758] ;  /* 0x0001d600ff047b82 */ /* 0x000ee20000000a00 */
[----:B------:R-:W-:Y:S02]  /*38b0*/  IMAD R126, R108, 0x8, R87 ;  /* 0x000000086c7e7824 */ /* 0x000fe400078e0257 */
[----:B------:R-:W-:Y:S02]  /*38c0*/  IMAD.U32 R3, R107, -0x80000000, RZ ;  /* 0x800000006b037824 */ /* 0x000fe400078e00ff */
[----:B--2---:R-:W-:-:S05]  /*38d0*/  IMAD.WIDE R6, R90, 0x4, R6 ;  /* 0x000000045a067825 */ /* 0x004fca00078e0206 */
[----:B------:R2:W5:Y:S01]  /*38e0*/  LDG.E R125, desc[UR30][R6.64] ;  /* 0x0000001e067d7981 */ /* 0x000562000c1e1900 */
[----:B---3--:R-:W-:-:S05]  /*38f0*/  IMAD.WIDE R8, R2, 0x4, R4 ;  /* 0x0000000402087825 */ /* 0x008fca00078e0204 */
[----:B------:R2:W5:Y:S01]  /*3900*/  LDG.E R123, desc[UR30][R8.64] ;  /* 0x0000001e087b7981 */ /* 0x000562000c1e1900 */
[----:B------:R-:W3:Y:S01]  /*3910*/  SYNCS.PHASECHK.TRANS64.TRYWAIT P1, [R126+URZ+0x70], R3 ;  /* 0x000070037e0075a7 */ /* 0x000ee200080211ff */
[----:B------:R-:W-:-:S04]  /*3920*/  LEA.HI R2, R88, R88, RZ, 0x1 ;  /* 0x0000005858027211 */ /* 0x000fc800078f08ff */
[----:B------:R-:W-:-:S04]  /*3930*/  LOP3.LUT R5, R2, 0xfffffffe, RZ, 0xc0, !PT ;  /* 0xfffffffe02057812 */ /* 0x000fc800078ec0ff */
[----:B------:R-:W-:-:S04]  /*3940*/  ISETP.NE.AND P2, PT, R88, R5, PT ;  /* 0x000000055800720c */ /* 0x000fc80003f45270 */
[----:B------:R-:W-:Y:S02]  /*3950*/  ISETP.LT.AND P2, PT, R88, RZ, P2 ;  /* 0x000000ff5800720c */ /* 0x000fe40001741270 */
[----:B------:R-:W-:Y:S02]  /*3960*/  SHF.R.U32.HI R2, RZ, 0x1, R2 ;  /* 0x00000001ff027819 */ /* 0x000fe40000011602 */
[----:B------:R-:W-:-:S03]  /*3970*/  PLOP3.LUT P0, PT, PT, PT, PT, 0x80, 0x8 ;  /* 0x000000000008781c */ /* 0x000fc60003f0f070 */
[----:B------:R-:W-:-:S06]  /*3980*/  VIADD R127, R2, 0xffffffff ;  /* 0xffffffff027f7836 */ /* 0x000fcc0000000000 */
[----:B------:R-:W-:Y:S01]  /*3990*/  @!P2 IMAD.MOV R127, RZ, RZ, R2 ;  /* 0x000000ffff7fa224 */ /* 0x000fe200078e0202 */
[----:B--23--:R-:W-:Y:S06]  /*39a0*/  @!P1 BRA `(.L_x_67) ;  /* 0x0000002000c09947 */ /* 0x00cfec0003800000 */
.L_x_109:
[----:B------:R-:W-:Y:S01]  /*39b0*/  HFMA2 R130, -RZ, RZ, 0, 0 ;  /* 0x00000000ff827431 */ /* 0x000fe200000001ff */
[----:B------:R-:W-:Y:S01]  /*39c0*/  ISETP.NE.AND P2, PT, R124, RZ, PT ;  /* 0x000000ff7c00720c */ /* 0x000fe20003f45270 */
[--C-:B------:R-:W-:Y:S01]  /*39d0*/  IMAD.MOV.U32 R103, RZ, RZ, R90.reuse ;  /* 0x000000ffff677224 */ /* 0x100fe200078e005a */
[----:B------:R-:W-:Y:S01]  /*39e0*/  SHF.R.S32.HI R102, RZ, 0x1f, R90 ;  /* 0x0000001fff667819 */ /* 0x000fe2000001145a */
[----:B------:R-:W-:Y:S01]  /*39f0*/  IMAD R88, R108, 0x80, R111 ;  /* 0x000000806c587824 */ /* 0x000fe200078e026f */
[----:B------:R-:W-:Y:S01]  /*3a00*/  LEA R127, R127, UR21, 0x8 ;  /* 0x000000157f7f7c11 */ /* 0x000fe2000f8e40ff */
[----:B------:R-:W-:-:S08]  /*3a10*/  IMAD.MOV.U32 R128, RZ, RZ, RZ ;  /* 0x000000ffff807224 */ /* 0x000fd000078e00ff */
.L_x_73:
[----:B------:R-:W-:Y:S01]  /*3a20*/  IMAD.SHL.U32 R90, R130, 0x20, RZ ;  /* 0x00000020825a7824 */ /* 0x000fe200078e00ff */
[----:B------:R-:W-:Y:S05]  /*3a30*/  WARPSYNC.ALL ;  /* 0x0000000000007948 */ /* 0x000fea0003800000 */
[----:B------:R-:W-:Y:S01]  /*3a40*/  NOP ;  /* 0x0000000000007918 */ /* 0x000fe20000000000 */
[----:B------:R-:W-:Y:S01]  /*3a50*/  IMAD.IADD R2, R88, 0x1, R90 ;  /* 0x0000000158027824 */ /* 0x000fe200078e025a */
[----:B------:R-:W-:Y:S01]  /*3a60*/  BSSY.RECONVERGENT B0, `(.L_x_68) ;  /* 0x0000063000007945 */ /* 0x000fe20003800200 */
[----:B------:R-:W-:-:S03]  /*3a70*/  PLOP3.LUT P3, PT, P0, PT, PT, 0x80, 0x8 ;  /* 0x000000000008781c */ /* 0x000fc6000076f070 */
[----:B------:R-:W-:-:S13]  /*3a80*/  R2UR UR4, R2 ;  /* 0x00000000020472ca */ /* 0x000fda00000e0000 */
[----:B------:R-:W3:Y:S01]  /*3a90*/  LDTM.x32 R36, tmem[UR4+0x20] ;  /* 0x00002004002479ee */ /* 0x000ee200082c0000 */
[----:B------:R-:W-:-:S13]  /*3aa0*/  R2UR UR4, R2 ;  /* 0x00000000020472ca */ /* 0x000fda00000e0000 */
[----:B------:R-:W4:Y:S01]  /*3ab0*/  LDTM.x32 R4, tmem[UR4] ;  /* 0x00000004000479ee */ /* 0x000f2200082c0000 */
[-C--:B--23-5:R-:W-:Y:S02]  /*3ac0*/  FMUL2 R2, R36.F32x2.HI_LO, R125.reuse.F32 ;  /* 0x0000007d2402724a */ /* 0x0acfe40001000000 */
[-C--:B------:R-:W-:Y:S02]  /*3ad0*/  FMUL2 R36, R40.F32x2.HI_LO, R125.reuse.F32 ;  /* 0x0000007d2824724a */ /* 0x080fe40001000000 */
[-C--:B------:R-:W-:Y:S02]  /*3ae0*/  FMUL2 R40, R44.F32x2.HI_LO, R125.reuse.F32 ;  /* 0x0000007d2c28724a */ /* 0x080fe40001000000 */
[-C--:B------:R-:W-:Y:S02]  /*3af0*/  FMUL2 R38, R38.F32x2.HI_LO, R125.reuse.F32 ;  /* 0x0000007d2626724a */ /* 0x080fe40001000000 */
[-C--:B------:R-:W-:Y:S02]  /*3b00*/  FMUL2 R42, R42.F32x2.HI_LO, R125.reuse.F32 ;  /* 0x0000007d2a2a724a */ /* 0x080fe40001000000 */
[----:B------:R-:W-:-:S02]  /*3b10*/  FMUL2 R44, R48.F32x2.HI_LO, R125.F32 ;  /* 0x0000007d302c724a */ /* 0x000fc40001000000 */
[-C--:B------:R-:W-:Y:S02]  /*3b20*/  FMUL2 R46, R46.F32x2.HI_LO, R125.reuse.F32 ;  /* 0x0000007d2e2e724a */ /* 0x080fe40001000000 */
        /* <DEDUP_REMOVED lines=9> */
[-C--:B----4-:R-:W-:Y:S01]  /*3bc0*/  FMUL2 R70, R8.F32x2.HI_LO, R125.reuse.F32 ;  /* 0x0000007d0846724a */ /* 0x090fe20001000000 */
[----:B------:R-:W-:Y:S01]  /*3bd0*/  F2FP.BF16.F32.PACK_AB R9, R39, R38 ;  /* 0x000000262709723e */ /* 0x000fe200000010ff */
[-C--:B------:R-:W-:Y:S01]  /*3be0*/  FMUL2 R72, R10.F32x2.HI_LO, R125.reuse.F32 ;  /* 0x0000007d0a48724a */ /* 0x080fe20001000000 */
        /* <DEDUP_REMOVED lines=27> */
[----:B------:R-:W-:Y:S01]  /*3da0*/  FMUL2 R34, R34.F32x2.HI_LO, R125.F32 ;  /* 0x0000007d2222724a */ /* 0x000fe20001000000 */
[----:B------:R-:W-:Y:S01]  /*3db0*/  F2FP.BF16.F32.PACK_AB R20, R57, R56 ;  /* 0x000000383914723e */ /* 0x000fe200000010ff */
[----:B------:R2:W-:Y:S01]  /*3dc0*/  STS.128 [R113], R8 ;  /* 0x0000000871007388 */ /* 0x0005e20000000c00 */
[----:B------:R-:W-:-:S02]  /*3dd0*/  F2FP.BF16.F32.PACK_AB R7, R73, R72 ;  /* 0x000000484907723e */ /* 0x000fc400000010ff */
[----:B------:R-:W-:Y:S01]  /*3de0*/  F2FP.BF16.F32.PACK_AB R6, R71, R70 ;  /* 0x000000464706723e */ /* 0x000fe200000010ff */
[----:B------:R3:W-:Y:S01]  /*3df0*/  STS.128 [R114], R12 ;  /* 0x0000000c72007388 */ /* 0x0007e20000000c00 */
[----:B------:R-:W-:Y:S02]  /*3e00*/  F2FP.BF16.F32.PACK_AB R5, R69, R68 ;  /* 0x000000444505723e */ /* 0x000fe400000010ff */
[----:B------:R-:W-:Y:S01]  /*3e10*/  F2FP.BF16.F32.PACK_AB R4, R65, R64 ;  /* 0x000000404104723e */ /* 0x000fe200000010ff */
[----:B------:R4:W-:Y:S04]  /*3e20*/  STS.128 [R115], R16 ;  /* 0x0000001073007388 */ /* 0x0009e80000000c00 */
[----:B------:R1:W-:Y:S04]  /*3e30*/  STS.128 [R116], R20 ;  /* 0x0000001474007388 */ /* 0x0003e80000000c00 */
[----:B------:R1:W-:Y:S01]  /*3e40*/  STS.128 [R117], R4 ;  /* 0x0000000475007388 */ /* 0x0003e20000000c00 */
[----:B--2---:R-:W-:-:S02]  /*3e50*/  F2FP.BF16.F32.PACK_AB R11, R81, R80 ;  /* 0x00000050510b723e */ /* 0x004fc400000010ff */
[----:B------:R-:W-:Y:S02]  /*3e60*/  F2FP.BF16.F32.PACK_AB R10, R79, R78 ;  /* 0x0000004e4f0a723e */ /* 0x000fe400000010ff */
[----:B------:R-:W-:Y:S02]  /*3e70*/  F2FP.BF16.F32.PACK_AB R9, R77, R76 ;  /* 0x0000004c4d09723e */ /* 0x000fe400000010ff */
[----:B------:R-:W-:Y:S02]  /*3e80*/  F2FP.BF16.F32.PACK_AB R8, R75, R74 ;  /* 0x0000004a4b08723e */ /* 0x000fe400000010ff */
[----:B---3--:R-:W-:Y:S02]  /*3e90*/  F2FP.BF16.F32.PACK_AB R15, R27, R26 ;  /* 0x0000001a1b0f723e */ /* 0x008fe400000010ff */
[----:B------:R-:W-:Y:S01]  /*3ea0*/  F2FP.BF16.F32.PACK_AB R14, R25, R24 ;  /* 0x00000018190e723e */ /* 0x000fe200000010ff */
[----:B------:R1:W-:Y:S01]  /*3eb0*/  STS.128 [R118], R8 ;  /* 0x0000000876007388 */ /* 0x0003e20000000c00 */
[----:B------:R-:W-:-:S02]  /*3ec0*/  F2FP.BF16.F32.PACK_AB R13, R85, R84 ;  /* 0x00000054550d723e */ /* 0x000fc400000010ff */
[----:B------:R-:W-:Y:S02]  /*3ed0*/  F2FP.BF16.F32.PACK_AB R12, R83, R82 ;  /* 0x00000052530c723e */ /* 0x000fe400000010ff */
[----:B----4-:R-:W-:Y:S02]  /*3ee0*/  F2FP.BF16.F32.PACK_AB R19, R35, R34 ;  /* 0x000000222313723e */ /* 0x010fe400000010ff */
[----:B------:R-:W-:Y:S01]  /*3ef0*/  F2FP.BF16.F32.PACK_AB R18, R33, R32 ;  /* 0x000000202112723e */ /* 0x000fe200000010ff */
[----:B------:R1:W-:Y:S01]  /*3f00*/  STS.128 [R119], R12 ;  /* 0x0000000c77007388 */ /* 0x0003e20000000c00 */
[----:B------:R-:W-:Y:S02]  /*3f10*/  F2FP.BF16.F32.PACK_AB R17, R31, R30 ;  /* 0x0000001e1f11723e */ /* 0x000fe400000010ff */
[----:B------:R-:W-:-:S05]  /*3f20*/  F2FP.BF16.F32.PACK_AB R16, R29, R28 ;  /* 0x0000001c1d10723e */ /* 0x000fca00000010ff */
[----:B------:R1:W-:Y:S01]  /*3f30*/  STS.128 [R120], R16 ;  /* 0x0000001078007388 */ /* 0x0003e20000000c00 */
[----:B------:R2:W-:Y:S06]  /*3f40*/  MEMBAR.ALL.CTA ;  /* 0x0000000000007992 */ /* 0x0005ec0000008000 */
[----:B--2---:R-:W2:Y:S02]  /*3f50*/  FENCE.VIEW.ASYNC.S ;  /* 0x00000000000073c6 */ /* 0x004ea40000000000 */
[----:B--2---:R-:W-:Y:S06]  /*3f60*/  BAR.SYNC.DEFER_BLOCKING 0x2, 0x80 ;  /* 0x0082000000007b1d */ /* 0x004fec0000010000 */
[----:B------:R-:W-:Y:S05]  /*3f70*/  @P2 BRA `(.L_x_69) ;  /* 0x0000000000442947 */ /* 0x000fea0003800000 */
[----:B------:R-:W-:Y:S01]  /*3f80*/  UIADD3 UR10, UP0, UPT, UR8, 0x240, URZ ;  /* 0x00000240080a7890 */ /* 0x000fe2000ff1e0ff */
[----:B------:R-:W-:Y:S01]  /*3f90*/  PLOP3.LUT P0, PT, PT, PT, PT, 0x80, 0x8 ;  /* 0x000000000008781c */ /* 0x000fe20003f0f070 */
[----:B------:R-:W-:Y:S01]  /*3fa0*/  IMAD R90, R89, 0x80, R90 ;  /* 0x00000080595a7824 */ /* 0x000fe200078e025a */
[----:B-1----:R-:W-:Y:S01]  /*3fb0*/  IADD3 R4, PT, PT, R87, 0x400, RZ ;  /* 0x0000040057047810 */ /* 0x002fe20007ffe0ff */
[----:B------:R-:W-:-:S12]  /*3fc0*/  UIADD3.X UR11, UPT, UPT, URZ, UR9, URZ, UP0, !UPT ;  /* 0x00000009ff0b7290 */ /* 0x000fd800087fe4ff */
.L_x_70:
[----:B------:R-:W-:Y:S02]  /*3fd0*/  PLOP3.LUT P1, PT, P1, P0, PT, 0xf2, 0x2f ;  /* 0x00000000002f781c */ /* 0x000fe40000f21e72 */
[----:B------:R-:W-:-:S08]  /*3fe0*/  @P0 R2UR P1, UR6, R127 ;  /* 0x000000007f0602ca */ /* 0x000fd00000020000 */
[----:B------:R-:W-:Y:S02]  /*3ff0*/  PLOP3.LUT P1, PT, P1, P0, PT, 0xf2, 0x2f ;  /* 0x00000000002f781c */ /* 0x000fe40000f21e72 */
[----:B------:R-:W-:-:S08]  /*4000*/  @P0 R2UR.OR P1, UR5, R90 ;  /* 0x000000005a0502ca */ /* 0x000fd00000120000 */
[----:B------:R-:W-:Y:S02]  /*4010*/  PLOP3.LUT P1, PT, P1, P0, PT, 0xf2, 0x2f ;  /* 0x00000000002f781c */ /* 0x000fe40000f21e72 */
[----:B------:R-:W-:-:S08]  /*4020*/  @P0 R2UR.OR P1, UR4, R4 ;  /* 0x00000000040402ca */ /* 0x000fd00000120000 */
[----:B------:R-:W-:Y:S02]  /*4030*/  @P0 PLOP3.LUT P0, PT, P1, PT, PT, 0x80, 0x8 ;  /* 0x000000000008081c */ /* 0x000fe40000f0f070 */
[----:B------:R-:W-:-:S03]  /*4040*/  PLOP3.LUT P1, PT, PT, PT, PT, 0x80, 0x8 ;  /* 0x000000000008781c */ /* 0x000fc60003f2f070 */
[----:B------:R1:W-:Y:S08]  /*4050*/  UTMASTG.2D [UR4], [UR10], desc[URZ] ;  /* 0x0000ff040a0073b5 */ /* 0x0003f00008009000 */
[----:B-1----:R-:W-:Y:S05]  /*4060*/  @P0 BRA.U.ANY `(.L_x_70) ;  /* 0xfffffffd00d80947 */ /* 0x002fea000393ffff */
[----:B------:R0:W-:Y:S01]  /*4070*/  UTMACMDFLUSH ;  /* 0x00000000000079b7 */ /* 0x0001e20000000000 */
[----:B------:R-:W-:-:S04]  /*4080*/  DEPBAR.LE SB0, 0x0 ;  /* 0x000080000000791a */ /* 0x000fc80000000000 */
.L_x_69:
[----:B------:R-:W-:Y:S05]  /*4090*/  BSYNC.RECONVERGENT B0 ;  /* 0x0000000000007941 */ /* 0x000fea0003800200 */
.L_x_68:
[----:B-1----:R-:W-:Y:S01]  /*40a0*/  FMUL2 R20, R80.F32x2.HI_LO, -1.4426950216293334961 ;  /* 0xbfb8aa3b5014784a */ /* 0x002fe20001000000 */
[----:B------:R-:W-:Y:S01]  /*40b0*/  BAR.SYNC.DEFER_BLOCKING 0x2, 0x80 ;  /* 0x0082000000007b1d */ /* 0x000fe20000010000 */
[----:B------:R-:W-:Y:S01]  /*40c0*/  FMUL2 R4, R34.F32x2.HI_LO, -1.4426950216293334961 ;  /* 0xbfb8aa3b2204784a */ /* 0x000fe20001000000 */
[----:B------:R-:W-:Y:S01]  /*40d0*/  ISETP.NE.AND P2, PT, R124, RZ, PT ;  /* 0x000000ff7c00720c */ /* 0x000fe20003f45270 */
[----:B------:R-:W-:Y:S02]  /*40e0*/  FMUL2 R22, R78.F32x2.HI_LO, -1.4426950216293334961 ;  /* 0xbfb8aa3b4e16784a */ /* 0x000fe40001000000 */
[----:B------:R-:W-:Y:S01]  /*40f0*/  FMUL2 R6, R32.F32x2.HI_LO, -1.4426950216293334961 ;  /* 0xbfb8aa3b2006784a */ /* 0x000fe20001000000 */
[----:B------:R-:W-:Y:S01]  /*4100*/  MUFU.EX2 R20, R20 ;  /* 0x0000001400147308 */ /* 0x000fe20000000800 */
[----:B------:R-:W-:Y:S02]  /*4110*/  FMUL2 R96, R70.F32x2.HI_LO, -1.4426950216293334961 ;  /* 0xbfb8aa3b4660784a */ /* 0x000fe40001000000 */
[----:B------:R-:W-:-:S02]  /*4120*/  FMUL2 R94, R72.F32x2.HI_LO, -1.4426950216293334961 ;  /* 0xbfb8aa3b485e784a */ /* 0x000fc40001000000 */
[----:B------:R-:W-:Y:S02]  /*4130*/  FMUL2 R100, R64.F32x2.HI_LO, -1.4426950216293334961 ;  /* 0xbfb8aa3b4064784a */ /* 0x000fe40001000000 */
[----:B------:R-:W-:Y:S01]  /*4140*/  FMUL2 R90, R76.F32x2.HI_LO, -1.4426950216293334961 ;  /* 0xbfb8aa3b4c5a784a */ /* 0x000fe20001000000 */
[----:B------:R-:W1:Y:S01]  /*4150*/  MUFU.EX2 R21, R21 ;  /* 0x0000001500157308 */ /* 0x000e620000000800 */
[----:B------:R-:W-:Y:S02]  /*4160*/  FMUL2 R8, R30.F32x2.HI_LO, -1.4426950216293334961 ;  /* 0xbfb8aa3b1e08784a */ /* 0x000fe40001000000 */
[----:B------:R-:W-:Y:S02]  /*4170*/  FMUL2 R92, R74.F32x2.HI_LO, -1.4426950216293334961 ;  /* 0xbfb8aa3b4a5c784a */ /* 0x000fe40001000000 */
[----:B------:R-:W-:Y:S02]  /*4180*/  FMUL2 R10, R28.F32x2.HI_LO, -1.4426950216293334961 ;  /* 0xbfb8aa3b1c0a784a */ /* 0x000fe40001000000 */
[----:B------:R-:W-:Y:S01]  /*4190*/  FMUL2 R14, R24.F32x2.HI_LO, -1.4426950216293334961 ;  /* 0xbfb8aa3b180e784a */ /* 0x000fe20001000000 */
[----:B------:R-:W-:Y:S01]  /*41a0*/  MUFU.EX2 R4, R4 ;  /* 0x0000000400047308 */ /* 0x000fe20000000800 */
[----:B------:R-:W-:-:S02]  /*41b0*/  FMUL2 R12, R26.F32x2.HI_LO, -1.4426950216293334961 ;  /* 0xbfb8aa3b1a0c784a */ /* 0x000fc40001000000 */
[----:B------:R-:W-:Y:S02]  /*41c0*/  FMUL2 R98, R68.F32x2.HI_LO, -1.4426950216293334961 ;  /* 0xbfb8aa3b4462784a */ /* 0x000fe40001000000 */
[----:B------:R-:W-:Y:S02]  /*41d0*/  FMUL2 R16, R84.F32x2.HI_LO, -1.4426950216293334961 ;  /* 0xbfb8aa3b5410784a */ /* 0x000fe40001000000 */
[----:B------:R-:W-:Y:S01]  /*41e0*/  FMUL2 R18, R82.F32x2.HI_LO, -1.4426950216293334961 ;  /* 0xbfb8aa3b5212784a */ /* 0x000fe20001000000 */
[----:B------:R-:W2:Y:S01]  /*41f0*/  MUFU.EX2 R5, R5 ;  /* 0x0000000500057308 */ /* 0x000ea20000000800 */
[----:B-1----:R-:W-:-:S07]  /*4200*/  FADD2 R20, R20.F32x2.HI_LO, 1 ;  /* 0x3f8000001414744b */ /* 0x002fce0000200000 */
[----:B------:R-:W-:Y:S08]  /*4210*/  MUFU.EX2 R22, R22 ;  /* 0x0000001600167308 */ /* 0x000ff00000000800 */
[----:B------:R-:W1:Y:S01]  /*4220*/  MUFU.EX2 R23, R23 ;  /* 0x0000001700177308 */ /* 0x000e620000000800 */
[----:B--2---:R-:W-:-:S07]  /*4230*/  FADD2 R4, R4.F32x2.HI_LO, 1 ;  /* 0x3f8000000404744b */ /* 0x004fce0000200000 */
[----:B------:R-:W-:Y:S08]  /*4240*/  MUFU.EX2 R6, R6 ;  /* 0x0000000600067308 */ /* 0x000ff00000000800 */
        /* <DEDUP_REMOVED lines=35> */
[----:B------:R-:W-:Y:S08]  /*4480*/  MUFU.RCP R20, R20 ;  /* 0x0000001400147308 */ /* 0x000ff00000001000 */
[----:B------:R-:W2:Y:S01]  /*4490*/  MUFU.RCP R21, R21 ;  /* 0x0000001500157308 */ /* 0x000ea20000001000 */
[----:B-1----:R-:W-:-:S07]  /*44a0*/  FADD2 R16, R16.F32x2.HI_LO, 1 ;  /* 0x3f8000001010744b */ /* 0x002fce0000200000 */
[----:B------:R-:W-:Y:S08]  /*44b0*/  MUFU.RCP R4, R4 ;  /* 0x0000000400047308 */ /* 0x000ff00000001000 */
[----:B------:R-:W1:Y:S01]  /*44c0*/  MUFU.RCP R5, R5 ;  /* 0x0000000500057308 */ /* 0x000e620000001000 */
[----:B--2---:R-:W-:-:S04]  /*44d0*/  FMUL2 R20, R20.F32x2.HI_LO, R80.F32x2.HI_LO ;  /* 0x000000501414724a */ /* 0x004fc80000000000 */
[----:B------:R-:W-:-:S03]  /*44e0*/  FMUL2 R20, R20.F32x2.HI_LO, R50.F32x2.HI_LO ;  /* 0x000000321414724a */ /* 0x000fc60000000000 */
[----:B------:R-:W-:Y:S01]  /*44f0*/  MUFU.EX2 R18, R18 ;  /* 0x0000001200127308 */ /* 0x000fe20000000800 */
[----:B------:R-:W-:-:S07]  /*4500*/  FMUL2 R20, R20.F32x2.HI_LO, R123.F32 ;  /* 0x0000007b1414724a */ /* 0x000fce0001000000 */
[----:B------:R-:W2:Y:S01]  /*4510*/  MUFU.EX2 R19, R19 ;  /* 0x0000001300137308 */ /* 0x000ea20000000800 */
[----:B-1----:R-:W-:-:S04]  /*4520*/  FMUL2 R4, R4.F32x2.HI_LO, R34.F32x2.HI_LO ;  /* 0x000000220404724a */ /* 0x002fc80000000000 */
[----:B------:R-:W-:-:S03]  /*4530*/  FMUL2 R4, R4.F32x2.HI_LO, R66.F32x2.HI_LO ;  /* 0x000000420404724a */ /* 0x000fc60000000000 */
[----:B------:R-:W-:Y:S01]  /*4540*/  MUFU.RCP R22, R22 ;  /* 0x0000001600167308 */ /* 0x000fe20000001000 */
[----:B------:R-:W-:-:S07]  /*4550*/  FMUL2 R4, R4.F32x2.HI_LO, R123.F32 ;  /* 0x0000007b0404724a */ /* 0x000fce0001000000 */
[----:B------:R-:W1:Y:S01]  /*4560*/  MUFU.RCP R23, R23 ;  /* 0x0000001700177308 */ /* 0x000e620000001000 */
[----:B--2---:R-:W-:-:S07]  /*4570*/  FADD2 R18, R18.F32x2.HI_LO, 1 ;  /* 0x3f8000001212744b */ /* 0x004fce0000200000 */
[----:B------:R-:W-:Y:S08]  /*4580*/  MUFU.RCP R6, R6 ;  /* 0x0000000600067308 */ /* 0x000ff00000001000 */
[----:B------:R-:W2:Y:S01]  /*4590*/  MUFU.RCP R7, R7 ;  /* 0x0000000700077308 */ /* 0x000ea20000001000 */
[----:B-1----:R-:W-:-:S04]  /*45a0*/  FMUL2 R22, R22.F32x2.HI_LO, R78.F32x2.HI_LO ;  /* 0x0000004e1616724a */ /* 0x002fc80000000000 */
[----:B------:R-:W-:-:S03]  /*45b0*/  FMUL2 R22, R22.F32x2.HI_LO, R44.F32x2.HI_LO ;  /* 0x0000002c1616724a */ /* 0x000fc60000000000 */
[----:B------:R-:W-:Y:S01]  /*45c0*/  MUFU.RCP R96, R96 ;  /* 0x0000006000607308 */ /* 0x000fe20000001000 */
[----:B------:R-:W-:-:S07]  /*45d0*/  FMUL2 R22, R22.F32x2.HI_LO, R123.F32 ;  /* 0x0000007b1616724a */ /* 0x000fce0001000000 */
[----:B------:R-:W1:Y:S01]  /*45e0*/  MUFU.RCP R97, R97 ;  /* 0x0000006100617308 */ /* 0x000e620000001000 */
[----:B--2---:R-:W-:-:S04]  /*45f0*/  FMUL2 R6, R6.F32x2.HI_LO, R32.F32x2.HI_LO ;  /* 0x000000200606724a */ /* 0x004fc80000000000 */
[----:B------:R-:W-:-:S03]  /*4600*/  FMUL2 R6, R6.F32x2.HI_LO, R60.F32x2.HI_LO ;  /* 0x0000003c0606724a */ /* 0x000fc60000000000 */
[----:B------:R-:W-:Y:S01]  /*4610*/  MUFU.RCP R94, R94 ;  /* 0x0000005e005e7308 */ /* 0x000fe20000001000 */
[----:B------:R-:W-:-:S07]  /*4620*/  FMUL2 R6, R6.F32x2.HI_LO, R123.F32 ;  /* 0x0000007b0606724a */ /* 0x000fce0001000000 */
        /* <DEDUP_REMOVED lines=12> */
[----:B------:R-:W-:Y:S01]  /*46f0*/  FMUL2 R100, R100.F32x2.HI_LO, R2.F32x2.HI_LO ;  /* 0x000000026464724a */ /* 0x000fe20000000000 */
[-C--:B------:R-:W-:Y:S02]  /*4700*/  FMNMX.NAN R3, |R20|, |R4|.reuse, !PT ;  /* 0x4000000414037209 */ /* 0x080fe40007820200 */
[----:B------:R-:W-:Y:S01]  /*4710*/  MUFU.RCP R8, R8 ;  /* 0x0000000800087308 */ /* 0x000fe20000001000 */
[----:B------:R-:W-:Y:S01]  /*4720*/  F2FP.SATFINITE.E2M1.F32.PACK_AB_MERGE_C R4, R5, R4, RZ ;  /* 0x000000040504723e */ /* 0x000fe200042070ff */
[----:B------:R-:W-:Y:S01]  /*4730*/  FMUL2 R100, R100.F32x2.HI_LO, R123.F32 ;  /* 0x0000007b6464724a */ /* 0x000fe20001000000 */
[----:B------:R-:W-:Y:S02]  /*4740*/  FMNMX.NAN R2, |R23|, |R7|, !PT ;  /* 0x4000000717027209 */ /* 0x000fe40007820200 */
[----:B------:R-:W-:-:S03]  /*4750*/  PRMT R4, R4, 0x7054, RZ ;  /* 0x0000705404047816 */ /* 0x000fc600000000ff */
        /* <DEDUP_REMOVED lines=21> */
[----:B--2---:R-:W-:Y:S01]  /*48b0*/  FMUL2 R14, R14.F32x2.HI_LO, R24.F32x2.HI_LO ;  /* 0x000000180e0e724a */ /* 0x004fe20000000000 */
[C---:B------:R-:W-:Y:S02]  /*48c0*/  FMNMX.NAN R24, |R21|.reuse, |R5|, !PT ;  /* 0x4000000515187209 */ /* 0x040fe40007820200 */
[----:B------:R-:W-:Y:S01]  /*48d0*/  F2FP.SATFINITE.E2M1.F32.PACK_AB_MERGE_C R25, R21, R20, RZ ;  /* 0x000000141519723e */ /* 0x000fe200042070ff */
[----:B------:R-:W-:Y:S01]  /*48e0*/  FMUL2 R14, R14.F32x2.HI_LO, R52.F32x2.HI_LO ;  /* 0x000000340e0e724a */ /* 0x000fe20000000000 */
[----:B------:R-:W-:Y:S02]  /*48f0*/  F2FP.SATFINITE.E2M1.F32.PACK_AB_MERGE_C R5, R23, R22, RZ ;  /* 0x000000161705723e */ /* 0x000fe400042070ff */
[----:B------:R-:W-:Y:S01]  /*4900*/  MUFU.RCP R98, R98 ;  /* 0x0000006200627308 */ /* 0x000fe20000001000 */
[----:B------:R-:W-:Y:S01]  /*4910*/  FMNMX.NAN R21, |R22|, |R6|, !PT ;  /* 0x4000000616157209 */ /* 0x000fe20007820200 */
[----:B------:R-:W-:Y:S01]  /*4920*/  FMUL2 R14, R14.F32x2.HI_LO, R123.F32 ;  /* 0x0000007b0e0e724a */ /* 0x000fe20001000000 */
[----:B------:R-:W-:-:S02]  /*4930*/  F2FP.SATFINITE.E2M1.F32.PACK_AB_MERGE_C R22, R97, R96, RZ ;  /* 0x000000606116723e */ /* 0x000fc400042070ff */
[----:B------:R-:W-:Y:S02]  /*4940*/  F2FP.SATFINITE.E2M1.F32.PACK_AB_MERGE_C R6, R7, R6, RZ ;  /* 0x000000060706723e */ /* 0x000fe400042070ff */
[----:B------:R-:W-:Y:S01]  /*4950*/  PRMT R22, R22, 0x7604, RZ ;  /* 0x0000760416167816 */ /* 0x000fe200000000ff */
[----:B------:R-:W2:Y:S01]  /*4960*/  MUFU.RCP R99, R99 ;  /* 0x0000006300637308 */ /* 0x000ea20000001000 */
[----:B-1----:R-:W-:Y:S01]  /*4970*/  FMUL2 R12, R12.F32x2.HI_LO, R26.F32x2.HI_LO ;  /* 0x0000001a0c0c724a */ /* 0x002fe20000000000 */
[----:B------:R-:W-:Y:S02]  /*4980*/  F2FP.SATFINITE.E2M1.F32.PACK_AB_MERGE_C R27, R95, R94, RZ ;  /* 0x0000005e5f1b723e */ /* 0x000fe400042070ff */
[----:B------:R-:W-:Y:S01]  /*4990*/  FMNMX.NAN R20, |R91|, |R9|, !PT ;  /* 0x400000095b147209 */ /* 0x000fe20007820200 */
[----:B------:R-:W-:Y:S01]  /*49a0*/  FMUL2 R12, R12.F32x2.HI_LO, R58.F32x2.HI_LO ;  /* 0x0000003a0c0c724a */ /* 0x000fe20000000000 */
[----:B------:R-:W-:Y:S02]  /*49b0*/  PRMT R27, R27, 0x7054, RZ ;  /* 0x000070541b1b7816 */ /* 0x000fe400000000ff */
[----:B------:R-:W-:Y:S01]  /*49c0*/  MUFU.RCP R16, R16 ;  /* 0x0000001000107308 */ /* 0x000fe20000001000 */
[----:B------:R-:W-:Y:S01]  /*49d0*/  FMUL2 R12, R12.F32x2.HI_LO, R123.F32 ;  /* 0x0000007b0c0c724a */ /* 0x000fe20001000000 */
[----:B------:R-:W-:-:S02]  /*49e0*/  F2FP.SATFINITE.E2M1.F32.PACK_AB_MERGE_C R7, R9, R8, RZ ;  /* 0x000000080907723e */ /* 0x000fc400042070ff */
[----:B------:R-:W-:Y:S02]  /*49f0*/  FMNMX.NAN R23, |R90|, |R8|, !PT ;  /* 0x400000085a177209 */ /* 0x000fe40007820200 */
[----:B------:R-:W-:Y:S02]  /*4a00*/  FMNMX.NAN R9, |R92|, |R10|, !PT ;  /* 0x4000000a5c097209 */ /* 0x000fe40007820200 */
[----:B------:R-:W1:Y:S01]  /*4a10*/  MUFU.RCP R17, R17 ;  /* 0x0000001100117308 */ /* 0x000e620000001000 */
[----:B--2---:R-:W-:Y:S01]  /*4a20*/  FMUL2 R98, R98.F32x2.HI_LO, R68.F32x2.HI_LO ;  /* 0x000000446262724a */ /* 0x004fe20000000000 */
[----:B------:R-:W-:Y:S02]  /*4a30*/  FMNMX.NAN R8, |R93|, |R11|, !PT ;  /* 0x4000000b5d087209 */ /* 0x000fe40007820200 */
[----:B------:R-:W-:Y:S01]  /*4a40*/  F2FP.SATFINITE.E2M1.F32.PACK_AB_MERGE_C R10, R11, R10, RZ ;  /* 0x0000000a0b0a723e */ /* 0x000fe200042070ff */
[----:B------:R-:W-:Y:S01]  /*4a50*/  FMUL2 R98, R98.F32x2.HI_LO, R38.F32x2.HI_LO ;  /* 0x000000266262724a */ /* 0x000fe20000000000 */
[----:B------:R-:W-:-:S02]  /*4a60*/  LOP3.LUT R11, R22, R27, RZ, 0xfc, !PT ;  /* 0x0000001b160b7212 */ /* 0x000fc400078efcff */
[----:B------:R-:W-:Y:S01]  /*4a70*/  MUFU.RCP R18, R18 ;  /* 0x0000001200127308 */ /* 0x000fe20000001000 */
[----:B------:R-:W-:Y:S01]  /*4a80*/  F2FP.SATFINITE.E2M1.F32.PACK_AB_MERGE_C R26, R13, R12, RZ ;  /* 0x0000000c0d1a723e */ /* 0x000fe200042070ff */
[----:B------:R-:W-:Y:S01]  /*4a90*/  FMUL2 R98, R98.F32x2.HI_LO, R123.F32 ;  /* 0x0000007b6262724a */ /* 0x000fe20001000000 */
[----:B------:R-:W-:Y:S02]  /*4aa0*/  F2FP.SATFINITE.E2M1.F32.PACK_AB_MERGE_C R27, R15, R14, RZ ;  /* 0x0000000e0f1b723e */ /* 0x000fe400042070ff */
[----:B------:R-:W-:Y:S02]  /*4ab0*/  FMNMX3.NAN R24, |R95|, |R13|, R24, !PT ;  /* 0x4000000d5f187276 */ /* 0x000fe40007820218 */
[----:B------:R-:W-:Y:S01]  /*4ac0*/  PRMT R22, R25, 0x7054, RZ ;  /* 0x0000705419167816 */ /* 0x000fe200000000ff */
[----:B------:R-:W2:Y:S01]  /*4ad0*/  MUFU.RCP R19, R19 ;  /* 0x0000001300137308 */ /* 0x000ea20000001000 */
[----:B-1----:R-:W-:Y:S01]  /*4ae0*/  FMUL2 R16, R16.F32x2.HI_LO, R84.F32x2.HI_LO ;  /* 0x000000541010724a */ /* 0x002fe20000000000 */
[----:B------:R-:W-:-:S02]  /*4af0*/  PRMT R13, R5, 0x7604, RZ ;  /* 0x00007604050d7816 */ /* 0x000fc400000000ff */
[----:B------:R-:W-:Y:S01]  /*4b00*/  PRMT R26, R26, 0x7054, RZ ;  /* 0x000070541a1a7816 */ /* 0x000fe200000000ff */
[----:B------:R-:W-:Y:S01]  /*4b10*/  FMUL2 R16, R16.F32x2.HI_LO, R54.F32x2.HI_LO ;  /* 0x000000361010724a */ /* 0x000fe20000000000 */
[----:B------:R-:W-:Y:S02]  /*4b20*/  PRMT R5, R27, 0x7604, RZ ;  /* 0x000076041b057816 */ /* 0x000fe400000000ff */
[----:B------:R-:W-:Y:S01]  /*4b30*/  PRMT R25, R6, 0x7604, RZ ;  /* 0x0000760406197816 */ /* 0x000fe200000000ff */
[----:B------:R-:W-:Y:S01]  /*4b40*/  FMUL2 R16, R16.F32x2.HI_LO, R123.F32 ;  /* 0x0000007b1010724a */ /* 0x000fe20001000000 */
[----:B------:R-:W-:Y:S02]  /*4b50*/  LOP3.LUT R22, R13, R22, RZ, 0xfc, !PT ;  /* 0x000000160d167212 */ /* 0x000fe400078efcff */
[C---:B------:R-:W-:Y:S02]  /*4b60*/  F2FP.SATFINITE.E2M1.F32.PACK_AB_MERGE_C R6, R99.reuse, R98, RZ ;  /* 0x000000626306723e */ /* 0x040fe400042070ff */
[----:B------:R-:W-:-:S02]  /*4b70*/  FMNMX3.NAN R13, |R99|, |R17|, R20, !PT ;  /* 0x40000011630d7276 */ /* 0x000fc40007820214 */
[----:B------:R-:W-:Y:S01]  /*4b80*/  F2FP.SATFINITE.E2M1.F32.PACK_AB_MERGE_C R91, R91, R90, RZ ;  /* 0x0000005a5b5b723e */ /* 0x000fe200042070ff */
[----:B--2---:R-:W-:Y:S01]  /*4b90*/  FMUL2 R18, R18.F32x2.HI_LO, R82.F32x2.HI_LO ;  /* 0x000000521212724a */ /* 0x004fe20000000000 */
[----:B------:R-:W-:Y:S02]  /*4ba0*/  LOP3.LUT R5, R5, R26, RZ, 0xfc, !PT ;  /* 0x0000001a05057212 */ /* 0x000fe400078efcff */
[----:B------:R-:W-:Y:S01]  /*4bb0*/  LOP3.LUT R4, R25, R4, RZ, 0xfc, !PT ;  /* 0x0000000419047212 */ /* 0x000fe200078efcff */
[----:B------:R-:W-:Y:S01]  /*4bc0*/  FMUL2 R18, R18.F32x2.HI_LO, R48.F32x2.HI_LO ;  /* 0x000000301212724a */ /* 0x000fe20000000000 */
[----:B------:R-:W-:Y:S02]  /*4bd0*/  F2FP.SATFINITE.E2M1.F32.PACK_AB_MERGE_C R20, R17, R16, RZ ;  /* 0x000000101114723e */ /* 0x000fe400042070ff */
[----:B------:R-:W-:Y:S01]  /*4be0*/  LOP3.LUT R6, R11, 0xff, R6, 0xf8, !PT ;  /* 0x000000ff0b067812 */ /* 0x000fe200078ef806 */
[----:B------:R-:W-:Y:S01]  /*4bf0*/  FMUL2 R18, R18.F32x2.HI_LO, R123.F32 ;  /* 0x0000007b1212724a */ /* 0x000fe20001000000 */
[----:B------:R-:W-:-:S02]  /*4c00*/  F2FP.SATFINITE.E2M1.F32.PACK_AB_MERGE_C R17, R101, R100, RZ ;  /* 0x000000646511723e */ /* 0x000fc400042070ff */
[----:B------:R-:W-:Y:S02]  /*4c10*/  F2FP.SATFINITE.E2M1.F32.PACK_AB_MERGE_C R93, R93, R92, RZ ;  /* 0x0000005c5d5d723e */ /* 0x000fe400042070ff */
[----:B------:R-:W-:Y:S02]  /*4c20*/  LOP3.LUT R22, R22, 0xff, R91, 0xf8, !PT ;  /* 0x000000ff16167812 */ /* 0x000fe400078ef85b */
[----:B------:R-:W-:Y:S02]  /*4c30*/  LOP3.LUT R20, R5, 0xff, R20, 0xf8, !PT ;  /* 0x000000ff05147812 */ /* 0x000fe400078ef814 */
[----:B------:R-:W-:Y:S02]  /*4c40*/  F2FP.SATFINITE.E2M1.F32.PACK_AB_MERGE_C R11, R19, R18, RZ ;  /* 0x00000012130b723e */ /* 0x000fe400042070ff */
[----:B------:R-:W-:Y:S02]  /*4c50*/  LOP3.LUT R7, R4, 0xff, R7, 0xf8, !PT ;  /* 0x000000ff04077812 */ /* 0x000fe400078ef807 */
[----:B------:R-:W-:-:S02]  /*4c60*/  PRMT R4, R17, 0x6540, R6 ;  /* 0x0000654011047816 */ /* 0x000fc40000000006 */
[----:B------:R-:W-:Y:S02]  /*4c70*/  PRMT R5, R93, 0x6540, R22 ;  /* 0x000065405d057816 */ /* 0x000fe40000000016 */
[----:B------:R-:W-:Y:S02]  /*4c80*/  PRMT R6, R11, 0x6540, R20 ;  /* 0x000065400b067816 */ /* 0x000fe40000000014 */
[----:B------:R-:W-:Y:S02]  /*4c90*/  PRMT R7, R10, 0x6540, R7 ;  /* 0x000065400a077816 */ /* 0x000fe40000000007 */
[----:B------:R-:W-:Y:S02]  /*4ca0*/  FMNMX3.NAN R23, |R98|, |R16|, R23, !PT ;  /* 0x4000001062177276 */ /* 0x000fe40007820217 */
[----:B------:R-:W-:Y:S01]  /*4cb0*/  FMNMX3.NAN R12, |R94|, |R12|, R3, !PT ;  /* 0x4000000c5e0c7276 */ /* 0x000fe20007820203 */
[----:B------:R1:W-:Y:S01]  /*4cc0*/  STS.128 [R112+0x4400], R4 ;  /* 0x0044000470007388 */ /* 0x0003e20000000c00 */
[----:B------:R-:W-:-:S02]  /*4cd0*/  FMNMX3.NAN R8, |R101|, |R19|, R8, !PT ;  /* 0x4000001365087276 */ /* 0x000fc40007820208 */
[----:B------:R-:W-:Y:S01]  /*4ce0*/  FMNMX3.NAN R15, |R97|, |R15|, R2, !PT ;  /* 0x4000000f610f7276 */ /* 0x000fe20007820202 */
[----:B------:R2:W-:Y:S06]  /*4cf0*/  MEMBAR.ALL.CTA ;  /* 0x0000000000007992 */ /* 0x0005ec0000008000 */
[----:B--2---:R-:W2:Y:S01]  /*4d00*/  FENCE.VIEW.ASYNC.S ;  /* 0x00000000000073c6 */ /* 0x004ea20000000000 */
[----:B------:R-:W-:Y:S02]  /*4d10*/  FMNMX3.NAN R9, |R100|, |R18|, R9, !PT ;  /* 0x4000001264097276 */ /* 0x000fe40007820209 */
[----:B------:R-:W-:-:S02]  /*4d20*/  FMNMX3.NAN R14, |R96|, |R14|, R21, !PT ;  /* 0x4000000e600e7276 */ /* 0x000fc40007820215 */
[----:B------:R-:W-:Y:S02]  /*4d30*/  FMNMX.NAN R13, R13, R24, !PT ;  /* 0x000000180d0d7209 */ /* 0x000fe40007820000 */
[----:B------:R-:W-:Y:S02]  /*4d40*/  FMNMX.NAN R12, R23, R12, !PT ;  /* 0x0000000c170c7209 */ /* 0x000fe40007820000 */
[----:B------:R-:W-:Y:S02]  /*4d50*/  FMNMX3.NAN R8, R8, R15, R13, !PT ;  /* 0x0000000f08087276 */ /* 0x000fe4000782000d */
[----:B------:R-:W-:-:S04]  /*4d60*/  FMNMX3.NAN R9, R9, R14, R12, !PT ;  /* 0x0000000e09097276 */ /* 0x000fc8000782000c */
[----:B------:R-:W-:-:S04]  /*4d70*/  FMNMX3.NAN R9, R9, R8, RZ, !PT ;  /* 0x0000000809097276 */ /* 0x000fc800078200ff */
[----:B------:R-:W-:Y:S01]  /*4d80*/  FMNMX R128, R9, R128, !PT ;  /* 0x0000008009807209 */ /* 0x000fe20007800000 */
[----:B--2---:R-:W-:Y:S06]  /*4d90*/  BAR.SYNC.DEFER_BLOCKING 0x2, 0x80 ;  /* 0x0082000000007b1d */ /* 0x004fec0000010000 */
[----:B-1----:R-:W-:Y:S05]  /*4da0*/  @P2 BRA `(.L_x_71) ;  /* 0x0000000000442947 */ /* 0x002fea0003800000 */
[----:B------:R-:W-:Y:S01]  /*4db0*/  IMAD R130, R89, 0x4, R130 ;  /* 0x0000000459827824 */ /* 0x000fe200078e0282 */
[----:B------:R-:W-:Y:S01]  /*4dc0*/  UIADD3 UR10, UP0, UPT, UR8, 0x2c0, URZ ;  /* 0x000002c0080a7890 */ /* 0x000fe2000ff1e0ff */
[----:B------:R-:W-:Y:S02]  /*4dd0*/  PLOP3.LUT P0, PT, PT, PT, PT, 0x80, 0x8 ;  /* 0x000000000008781c */ /* 0x000fe40003f0f070 */
[----:B------:R-:W-:Y:S01]  /*4de0*/  IADD3 R2, PT, PT, R87, 0x4400, RZ ;  /* 0x0000440057027810 */ /* 0x000fe20007ffe0ff */
[----:B------:R-:W-:Y:S01]  /*4df0*/  IMAD.SHL.U32 R130, R130, 0x10, RZ ;  /* 0x0000001082827824 */ /* 0x000fe200078e00ff */
[----:B------:R-:W-:-:S12]  /*4e00*/  UIADD3.X UR11, UPT, UPT, URZ, UR9, URZ, UP0, !UPT ;  /* 0x00000009ff0b7290 */ /* 0x000fd800087fe4ff */
.L_x_72:
        /* <DEDUP_REMOVED lines=10> */
[----:B------:R0:W-:Y:S02]  /*4eb0*/  UTMACMDFLUSH ;  /* 0x00000000000079b7 */ /* 0x0001e40000000000 */
.L_x_71:
[----:B------:R-:W-:Y:S01]  /*4ec0*/  BAR.SYNC.DEFER_BLOCKING 0x2, 0x80 ;  /* 0x0082000000007b1d */ /* 0x000fe20000010000 */
[----:B------:R-:W-:Y:S01]  /*4ed0*/  HFMA2 R130, -RZ, RZ, 0, 1.1920928955078125e-07 ;  /* 0x00000002ff827431 */ /* 0x000fe200000001ff */
[----:B------:R-:W-:-:S04]  /*4ee0*/  PLOP3.LUT P0, PT, PT, PT, PT, 0x8, 0x80 ;  /* 0x000000000080781c */ /* 0x000fc80003f0e170 */
[----:B------:R-:W-:Y:S09]  /*4ef0*/  @P3 BRA `(.L_x_73) ;  /* 0xffffffe800c83947 */ /* 0x000ff2000383ffff */
[----:B------:R-:W-:Y:S02]  /*4f00*/  ELECT P0, URZ, PT ;  /* 0x0000000000ff782f */ /* 0x000fe40003800000 */
[C---:B------:R-:W-:Y:S01]  /*4f10*/  LEA R3, R110.reuse, R87, 0x3 ;  /* 0x000000576e037211 */ /* 0x040fe200078e18ff */
[----:B------:R-:W-:Y:S01]  /*4f20*/  BSSY B0, `(.L_x_74) ;  /* 0x0000009000007945 */ /* 0x000fe20003800000 */
[----:B------:R-:W-:Y:S01]  /*4f30*/  SHF.L.U32 R4, R109, 0x1f, RZ ;  /* 0x0000001f6d047819 */ /* 0x000fe200000006ff */
[----:B------:R-:W-:-:S08]  /*4f40*/  IMAD R91, R110, 0x10, R87 ;  /* 0x000000106e5b7824 */ /* 0x000fd000078e0257 */
[----:B------:R-:W-:Y:S02]  /*4f50*/  @P0 VIADD R5, R126, 0x80 ;  /* 0x000000807e050836 */ /* 0x000fe40000000000 */
[----:B------:R-:W-:-:S03]  /*4f60*/  @P0 IMAD.MOV.U32 R2, RZ, RZ, 0x1 ;  /* 0x00000001ff020424 */ /* 0x000fc600078e00ff */
[----:B------:R-:W-:-:S04]  /*4f70*/  @P0 PRMT R5, R104, 0x654, R5 ;  /* 0x0000065468050816 */ /* 0x000fc80000000005 */
[----:B------:R1:W-:Y:S01]  /*4f80*/  @P0 SYNCS.ARRIVE.TRANS64.RED.ART0 RZ, [R5+URZ], R2 ;  /* 0x0000000205ff09a7 */ /* 0x0003e200085004ff */
[----:B------:R-:W2:Y:S02]  /*4f90*/  SYNCS.PHASECHK.TRANS64.TRYWAIT P0, [R3+URZ+0x90], R4 ;  /* 0x00009004030075a7 */ /* 0x000ea400080011ff */
[----:B-12---:R-:W-:Y:S05]  /*4fa0*/  @!P0 BRA `(.L_x_75) ;  /* 0x0000000c00588947 */ /* 0x006fea0003800000 */
.L_x_111:
[----:B------:R-:W-:Y:S05]  /*4fb0*/  BSYNC B0 ;  /* 0x0000000000007941 */ /* 0x000fea0003800000 */
.L_x_74:
[----:B------:R-:W2:Y:S01]  /*4fc0*/  LDS.128 R88, [R91+0x32410] ;  /* 0x032410005b587984 */ /* 0x000ea20000000c00 */
[----:B------:R-:W-:Y:S01]  /*4fd0*/  CREDUX.MAXABS.F32.NAN UR4, R128 ;  /* 0x00000000800472cc */ /* 0x000fe20000006400 */
[----:B------:R-:W-:Y:S01]  /*4fe0*/  BSSY.RECONVERGENT B0, `(.L_x_76) ;  /* 0x0000016000007945 */ /* 0x000fe20003800200 */
[----:B------:R-:W-:Y:S01]  /*4ff0*/  ISETP.NE.AND P0, PT, R105, RZ, PT ;  /* 0x000000ff6900720c */ /* 0x000fe20003f05270 */
[----:B------:R3:W-:Y:S06]  /*5000*/  MEMBAR.ALL.CTA ;  /* 0x0000000000007992 */ /* 0x0007ec0000008000 */
[----:B---3--:R-:W3:Y:S01]  /*5010*/  FENCE.VIEW.ASYNC.S ;  /* 0x00000000000073c6 */ /* 0x008ee20000000000 */
[----:B------:R-:W-:-:S02]  /*5020*/  VIADD R108, R108, 0x1 ;  /* 0x000000016c6c7836 */ /* 0x000fc40000000000 */
[----:B------:R-:W-:Y:S02]  /*5030*/  VIADD R110, R110, 0x1 ;  /* 0x000000016e6e7836 */ /* 0x000fe40000000000 */
[----:B------:R-:W-:Y:S01]  /*5040*/  IMAD.U32 R2, RZ, RZ, UR4 ;  /* 0x00000004ff027e24 */ /* 0x000fe2000f8e00ff */
[----:B---3--:R3:W-:Y:S04]  /*5050*/  SYNCS.ARRIVE.TRANS64.ART0 RZ, [R3+URZ+0xa0], R0 ;  /* 0x0000a00003ff79a7 */ /* 0x0087e800085000ff */
[----:B------:R3:W-:Y:S01]  /*5060*/  @!P0 STS [R121+0x32400], R2 ;  /* 0x0324000279008388 */ /* 0x0007e20000000800 */
[----:B------:R-:W-:Y:S01]  /*5070*/  BAR.SYNC.DEFER_BLOCKING 0x2, 0x80 ;  /* 0x0082000000007b1d */ /* 0x000fe20000010000 */
[----:B------:R-:W-:-:S13]  /*5080*/  LOP3.LUT P0, RZ, R124, R105, RZ, 0xfc, !PT ;  /* 0x000000697cff7212 */ /* 0x000fda000780fcff */
[----:B------:R-:W-:Y:S05]  /*5090*/  @P0 BRA `(.L_x_77) ;  /* 0x0000000000280947 */ /* 0x000fea0003800000 */
[----:B------:R-:W-:Y:S01]  /*50a0*/  IMAD.U32 R86, RZ, RZ, UR7 ;  /* 0x00000007ff567e24 */ /* 0x000fe2000f8e00ff */
[----:B------:R-:W-:Y:S01]  /*50b0*/  MOV R87, 0x400 ;  /* 0x0000040000577802 */ /* 0x000fe20000000f00 */
[----:B------:R-:W4:Y:S03]  /*50c0*/  LDCU.64 UR4, c[0x0][0x740] ;  /* 0x0000e800ff0477ac */ /* 0x000f260008000a00 */
[----:B------:R-:W-:-:S05]  /*50d0*/  LEA R87, R86, R87, 0x18 ;  /* 0x0000005756577211 */ /* 0x000fca00078ec0ff */
[----:B-1----:R-:W1:Y:S01]  /*50e0*/  LDS.128 R4, [R87+0x32400] ;  /* 0x0324000057047984 */ /* 0x002e620000000c00 */
[----:B---34-:R-:W-:-:S04]  /*50f0*/  LEA R2, P0, R103, UR4, 0x2 ;  /* 0x0000000467027c11 */ /* 0x018fc8000f8010ff */
[----:B------:R-:W-:Y:S02]  /*5100*/  LEA.HI.X R3, R103, UR5, R102, 0x2, P0 ;  /* 0x0000000567037c11 */ /* 0x000fe400080f1466 */
[----:B-1----:R-:W-:-:S04]  /*5110*/  FMNMX3 R4, R4, RZ, R5, !PT ;  /* 0x000000ff04047276 */ /* 0x002fc80007800005 */
[----:B------:R-:W-:-:S05]  /*5120*/  FMNMX3 R7, R4, R6, R7, !PT ;  /* 0x0000000604077276 */ /* 0x000fca0007800007 */
[----:B------:R4:W-:Y:S02]  /*5130*/  REDG.E.MAX.S32.STRONG.GPU desc[UR30][R2.64], R7 ;  /* 0x000000070200798e */ /* 0x0009e4000d12e31e */
.L_x_77:
[----:B------:R-:W-:Y:S05]  /*5140*/  BSYNC.RECONVERGENT B0 ;  /* 0x0000000000007941 */ /* 0x000fea0003800200 */
.L_x_76:
[----:B--2---:R-:W-:Y:S02]  /*5150*/  ISETP.NE.AND P0, PT, R91, 0x1, PT ;  /* 0x000000015b00780c */ /* 0x004fe40003f05270 */
[----:B------:R-:W-:Y:S02]  /*5160*/  ISETP.NE.AND P1, PT, R110, 0x2, PT ;  /* 0x000000026e00780c */ /* 0x000fe40003f25270 */
[----:B------:R-:W-:Y:S02]  /*5170*/  ISETP.NE.AND P2, PT, R108, 0x2, PT ;  /* 0x000000026c00780c */ /* 0x000fe40003f45270 */
[----:B------:R-:W-:Y:S02]  /*5180*/  SEL R4, RZ, 0x1, P1 ;  /* 0x00000001ff047807 */ /* 0x000fe40000800000 */
[----:B---34-:R-:W-:Y:S02]  /*5190*/  SEL R2, RZ, 0x1, P2 ;  /* 0x00000001ff027807 */ /* 0x018fe40001000000 */
[----:B------:R-:W-:-:S02]  /*51a0*/  LOP3.LUT R109, R109, R4, RZ, 0x3c, !PT ;  /* 0x000000046d6d7212 */ /* 0x000fc400078e3cff */
[----:B------:R-:W-:Y:S02]  /*51b0*/  LOP3.LUT R107, R107, R2, RZ, 0x3c, !PT ;  /* 0x000000026b6b7212 */ /* 0x000fe400078e3cff */
[----:B------:R-:W-:Y:S02]  /*51c0*/  SEL R110, R110, RZ, P1 ;  /* 0x000000ff6e6e7207 */ /* 0x000fe40000800000 */
[----:B------:R-:W-:Y:S01]  /*51d0*/  SEL R108, R108, RZ, P2 ;  /* 0x000000ff6c6c7207 */ /* 0x000fe20001000000 */
[----:B------:R-:W-:Y:S06]  /*51e0*/  @!P0 BRA `(.L_x_78) ;  /* 0xffffffe400a08947 */ /* 0x000fec000383ffff */
.L_x_66:
[----:B------:R-:W-:-:S13]  /*51f0*/  ISETP.NE.AND P0, PT, R124, RZ, PT ;  /* 0x000000ff7c00720c */ /* 0x000fda0003f05270 */
[----:B------:R-:W-:Y:S05]  /*5200*/  @P0 BRA `(.L_x_79) ;  /* 0x0000000000200947 */ /* 0x000fea0003800000 */
[----:B------:R-:W2:Y:S01]  /*5210*/  S2UR UR4, SR_CgaCtaId ;  /* 0x00000000000479c3 */ /* 0x000ea20000008800 */
[----:B------:R-:W-:Y:S01]  /*5220*/  ELECT P1, URZ, PT ;  /* 0x0000000000ff782f */ /* 0x000fe20003820000 */
[----:B------:R-:W-:-:S06]  /*5230*/  IMAD.MOV.U32 R2, RZ, RZ, 0x1 ;  /* 0x00000001ff027424 */ /* 0x000fcc00078e00ff */
[----:B------:R-:W-:Y:S06]  /*5240*/  UVIRTCOUNT.DEALLOC.SMPOOL 0x80 ;  /* 0x000000800000784c */ /* 0x000fec0000000000 */
[----:B-1----:R-:W-:Y:S01]  /*5250*/  @P1 MOV R3, 0x40 ;  /* 0x0000004000031802 */ /* 0x002fe20000000f00 */
[----:B--2---:R-:W-:-:S05]  /*5260*/  @P1 IMAD.U32 R86, RZ, RZ, UR4 ;  /* 0x00000004ff561e24 */ /* 0x004fca000f8e00ff */
[----:B------:R-:W-:-:S05]  /*5270*/  @P1 LEA R3, R86, R3, 0x18 ;  /* 0x0000000356031211 */ /* 0x000fca00078ec0ff */
[----:B------:R2:W-:Y:S02]  /*5280*/  @P1 STS.U8 [R3], R2 ;  /* 0x0000000203001388 */ /* 0x0005e40000000000 */
.L_x_79:
[----:B------:R-:W-:Y:S06]  /*5290*/  BAR.SYNC.DEFER_BLOCKING 0x2, 0x80 ;  /* 0x0082000000007b1d */ /* 0x000fec0000010000 */
[----:B------:R-:W-:Y:S05]  /*52a0*/  @P0 BRA `(.L_x_80) ;  /* 0x0000000000d80947 */ /* 0x000fea0003800000 */
[----:B-12---:R-:W-:Y:S01]  /*52b0*/  VIADD R3, R87, 0xb0 ;  /* 0x000000b057037836 */ /* 0x006fe20000000000 */
[----:B------:R-:W-:Y:S01]  /*52c0*/  LOP3.LUT R86, R86, 0x1, RZ, 0x3c, !PT ;  /* 0x0000000156567812 */ /* 0x000fe200078e3cff */
[----:B------:R-:W-:Y:S03]  /*52d0*/  BSSY B0, `(.L_x_81) ;  /* 0x0000005000007945 */ /* 0x000fe60003800000 */
[----:B------:R-:W-:-:S04]  /*52e0*/  PRMT R3, R86, 0x654, R3 ;  /* 0x0000065456037816 */ /* 0x000fc80000000003 */
[----:B------:R1:W-:Y:S01]  /*52f0*/  SYNCS.ARRIVE.TRANS64.RED.ART0 RZ, [R3+URZ], R0 ;  /* 0x0000000003ff79a7 */ /* 0x0003e200085004ff */
[----:B------:R-:W2:Y:S02]  /*5300*/  SYNCS.PHASECHK.TRANS64.TRYWAIT P0, [R87+URZ+0xb0], RZ ;  /* 0x0000b0ff570075a7 */ /* 0x000ea400080011ff */
[----:B-12---:R-:W-:Y:S05]  /*5310*/  @!P0 BRA `(.L_x_82) ;  /* 0x0000000800948947 */ /* 0x006fea0003800000 */
.L_x_112:
[----:B------:R-:W-:Y:S05]  /*5320*/  BSYNC B0 ;  /* 0x0000000000007941 */ /* 0x000fea0003800000 */
.L_x_81:
[----:B------:R-:W2:Y:S01]  /*5330*/  S2UR UR5, SR_CgaCtaId ;  /* 0x00000000000579c3 */ /* 0x000ea20000008800 */
[----:B------:R-:W-:Y:S01]  /*5340*/  NOP ;  /* 0x0000000000007918 */ /* 0x000fe20000000000 */
[----:B------:R-:W-:Y:S01]  /*5350*/  UMOV UR4, 0x50 ;  /* 0x0000005000047882 */ /* 0x000fe20000000000 */
[----:B------:R-:W-:Y:S01]  /*5360*/  LOP3.LUT R4, R122, 0xffff, RZ, 0xc0, !PT ;  /* 0x0000ffff7a047812 */ /* 0x000fe200078ec0ff */
[----:B------:R-:W-:-:S03]  /*5370*/  IMAD.MOV.U32 R3, RZ, RZ, 0xffff ;  /* 0x0000ffffff037424 */ /* 0x000fc600078e00ff */
[----:B------:R-:W-:-:S04]  /*5380*/  SHF.R.U32.HI R4, RZ, 0x5, R4 ;  /* 0x00000005ff047819 */ /* 0x000fc80000011604 */
[----:B------:R-:W-:Y:S01]  /*5390*/  SHF.L.U32 R3, R3, R4, RZ ;  /* 0x0000000403037219 */ /* 0x000fe200000006ff */
[----:B------:R-:W-:-:S05]  /*53a0*/  VIADD R5, R4, 0x10 ;  /* 0x0000001004057836 */ /* 0x000fca0000000000 */
[----:B------:R-:W-:Y:S01]  /*53b0*/  SHF.L.U32 R0, R0, R5, RZ ;  /* 0x0000000500007219 */ /* 0x000fe200000006ff */
[----:B--2---:R-:W-:-:S03]  /*53c0*/  ULEA UR5, UR5, UR4, 0x18 ;  /* 0x0000000405057291 */ /* 0x004fc6000f8ec0ff */
[----:B------:R-:W-:-:S04]  /*53d0*/  LOP3.LUT R5, R0, R3, RZ, 0xfc, !PT ;  /* 0x0000000300057212 */ /* 0x000fc800078efcff */
[C---:B------:R-:W-:Y:S02]  /*53e0*/  LOP3.LUT R3, R5.reuse, 0xffff, RZ, 0xc0, !PT ;  /* 0x0000ffff05037812 */ /* 0x040fe400078ec0ff */
[----:B------:R-:W2:Y:S02]  /*53f0*/  LDS R2, [UR5] ;  /* 0x00000005ff027984 */ /* 0x000ea40008000800 */
[----:B--2---:R-:W-:-:S04]  /*5400*/  LOP3.LUT R0, R5, 0xffff, R2, 0x80, !PT ;  /* 0x0000ffff05007812 */ /* 0x004fc800078e8002 */
[----:B------:R-:W-:-:S13]  /*5410*/  ISETP.NE.AND P0, PT, R0, R3, PT ;  /* 0x000000030000720c */ /* 0x000fda0003f05270 */
[----:B------:R-:W-:Y:S05]  /*5420*/  @P0 BRA `(.L_x_83) ;  /* 0x00000000006c0947 */ /* 0x000fea0003800000 */
[----:B------:R-:W-:Y:S02]  /*5430*/  SHF.R.U32.HI R0, RZ, 0x10, R2 ;  /* 0x00000010ff007819 */ /* 0x000fe40000011602 */
[----:B------:R-:W-:-:S04]  /*5440*/  SHF.R.U32.HI R3, RZ, 0x10, R5 ;  /* 0x00000010ff037819 */ /* 0x000fc80000011605 */
[----:B------:R-:W-:-:S04]  /*5450*/  LOP3.LUT R0, R0, R3, RZ, 0xc0, !PT ;  /* 0x0000000300007212 */ /* 0x000fc800078ec0ff */
[----:B------:R-:W-:-:S13]  /*5460*/  ISETP.NE.AND P0, PT, R0, R3, PT ;  /* 0x000000030000720c */ /* 0x000fda0003f05270 */
[----:B------:R-:W-:Y:S05]  /*5470*/  @P0 BRA `(.L_x_84) ;  /* 0x00000000004c0947 */ /* 0x000fea0003800000 */
[----:B------:R-:W-:Y:S02]  /*5480*/  R2UR UR4, R5 ;  /* 0x00000000050472ca */ /* 0x000fe400000e0000 */
[----:B------:R-:W-:Y:S02]  /*5490*/  ELECT P0, URZ, PT ;  /* 0x0000000000ff782f */ /* 0x000fe40003800000 */
[----:B------:R-:W-:-:S09]  /*54a0*/  PLOP3.LUT P1, PT, PT, PT, PT, 0x8, 0x80 ;  /* 0x000000000080781c */ /* 0x000fd20003f2e170 */
[----:B------:R-:W-:Y:S02]  /*54b0*/  ULOP3.LUT UR4, URZ, UR4, URZ, 0x33, !UPT ;  /* 0x00000004ff047292 */ /* 0x000fe4000f8e33ff */
[----:B------:R-:W-:-:S10]  /*54c0*/  VOTEU.ANY UP0, P0 ;  /* 0x0000000000ff7886 */ /* 0x000fd40000000100 */
.L_x_85:
[----:B------:R-:W-:Y:S01]  /*54d0*/  @P0 ELECT P1, URZ, PT ;  /* 0x0000000000ff082f */ /* 0x000fe20003820000 */
[----:B------:R2:W-:-:S12]  /*54e0*/  @UP0 UTCATOMSWS.AND URZ, UR4 ;  /* 0x0000000400ff09e3 */ /* 0x0005d80008000000 */
[----:B------:R-:W-:Y:S02]  /*54f0*/  @P1 PLOP3.LUT P0, PT, P1, PT, PT, 0x8, 0x80 ;  /* 0x000000000080181c */ /* 0x000fe40000f0e170 */
[----:B------:R-:W-:-:S11]  /*5500*/  PLOP3.LUT P1, PT, PT, PT, PT, 0x8, 0x80 ;  /* 0x000000000080781c */ /* 0x000fd60003f2e170 */
[----:B--2---:R-:W-:Y:S05]  /*5510*/  @P0 BRA.U.ANY `(.L_x_85) ;  /* 0xfffffffd00ec0947 */ /* 0x004fea000393ffff */
[----:B------:R-:W2:Y:S01]  /*5520*/  S2R R2, SR_LANEID ;  /* 0x0000000000027919 */ /* 0x000ea20000000000 */
[----:B------:R-:W-:Y:S01]  /*5530*/  IMAD.U32 R0, RZ, RZ, UR4 ;  /* 0x00000004ff007e24 */ /* 0x000fe2000f8e00ff */
[----:B------:R-:W-:Y:S02]  /*5540*/  VOTEU.ANY UR6, UPT, PT ;  /* 0x0000000000067886 */ /* 0x000fe400038e0100 */
[----:B------:R-:W-:Y:S01]  /*5550*/  UFLO.U32 UR6, UR6 ;  /* 0x00000006000672bd */ /* 0x000fe200080e0000 */
[----:B------:R-:W3:Y:S05]  /*5560*/  REDUX UR4, R0 ;  /* 0x00000000000473c4 */ /* 0x000eea0000000000 */
[----:B--2---:R-:W-:-:S02]  /*5570*/  ISETP.EQ.U32.AND P0, PT, R2, UR6, PT ;  /* 0x0000000602007c0c */ /* 0x004fc4000bf02070 */
[----:B---3--:R-:W-:-:S11]  /*5580*/  MOV R2, UR4 ;  /* 0x0000000400027c02 */ /* 0x008fd60008000f00 */
[----:B------:R2:W-:Y:S01]  /*5590*/  @P0 ATOMS.AND RZ, [UR5], R2 ;  /* 0x00000002ffff098c */ /* 0x0005e2000a800005 */
[----:B------:R-:W-:Y:S05]  /*55a0*/  BRA `(.L_x_86) ;  /* 0x0000000000147947 */ /* 0x000fea0003800000 */
.L_x_84:
[----:B------:R-:W-:Y:S02]  /*55b0*/  MOV R2, 0x55d0 ;  /* 0x000055d000027802 */ /* 0x000fe40000000f00 */
[----:B-1----:R-:W-:Y:S05]  /*55c0*/  CALL.REL.NOINC `($__internal_0_$__cuda_sm10x_tcgen05_guardrail_trap_col_being_dealloced_not_returned_by_alloc) ;  /* 0x0000000400fc7944 */ /* 0x002fea0003c00000 */
[----:B------:R-:W-:Y:S05]  /*55d0*/  BRA `(.L_x_86) ;  /* 0x0000000000087947 */ /* 0x000fea0003800000 */
.L_x_83:
[----:B------:R-:W-:Y:S02]  /*55e0*/  MOV R2, 0x5600 ;  /* 0x0000560000027802 */ /* 0x000fe40000000f00 */
[----:B-1----:R-:W-:Y:S05]  /*55f0*/  CALL.REL.NOINC `($__internal_2_$__cuda_sm10x_tcgen05_guardrail_trap_unallocated_columns_being_dealloced) ;  /* 0x0000000800087944 */ /* 0x002fea0003c00000 */
.L_x_86:
[----:B------:R-:W-:Y:S01]  /*5600*/  NOP ;  /* 0x0000000000007918 */ /* 0x000fe20000000000 */
.L_x_80:
[----:B------:R-:W-:Y:S01]  /*5610*/  ISETP.NE.AND P0, PT, R124, RZ, PT ;  /* 0x000000ff7c00720c */ /* 0x000fe20003f05270 */
[----:B------:R-:W-:-:S04]  /*5620*/  DEPBAR.LE SB0, 0x0 ;  /* 0x000080000000791a */ /* 0x000fc80000000000 */
[----:B------:R-:W-:-:S08]  /*5630*/  DEPBAR.LE SB0, 0x0 ;  /* 0x000080000000791a */ /* 0x000fd00000000000 */
[----:B------:R-:W-:Y:S05]  /*5640*/  @P0 BRA `(.L_x_52) ;  /* 0x0000000000200947 */ /* 0x000fea0003800000 */
[----:B------:R-:W-:Y:S01]  /*5650*/  ELECT P0, URZ, PT ;  /* 0x0000000000ff782f */ /* 0x000fe20003800000 */
[----:B------:R-:W-:-:S12]  /*5660*/  IMAD.MOV.U32 R0, RZ, RZ, 0x20 ;  /* 0x00000020ff007424 */ /* 0x000fd800078e00ff */
[----:B--2---:R-:W-:-:S04]  /*5670*/  @P0 IADD3 R2, PT, PT, -R0, 0x100000, RZ ;  /* 0x0010000000020810 */ /* 0x004fc80007ffe1ff */
[C---:B-1----:R-:W-:Y:S02]  /*5680*/  @P0 SHF.L.U32 R3, R2.reuse, 0xb, RZ ;  /* 0x0000000b02030819 */ /* 0x042fe400000006ff */
[----:B------:R-:W-:-:S05]  /*5690*/  @P0 SHF.L.U32 R2, R2, 0x1, RZ ;  /* 0x0000000102020819 */ /* 0x000fca00000006ff */
[----:B------:R1:W-:Y:S04]  /*56a0*/  @P0 STS.64 [R87+URZ+0xb0], R2 ;  /* 0x0000b00257000988 */ /* 0x0003e80008000aff */
[----:B------:R-:W2:Y:S02]  /*56b0*/  FENCE.VIEW.ASYNC.S ;  /* 0x00000000000073c6 */ /* 0x000ea40000000000 */
[----:B--2---:R-:W2:Y:S02]  /*56c0*/  SYNCS.CCTL.IVALL ;  /* 0x00000000000079b1 */ /* 0x004ea40000000000 */
.L_x_52:
[----:B--2---:R-:W-:Y:S01]  /*56d0*/  NOP ;  /* 0x0000000000007918 */ /* 0x004fe20000000000 */
[----:B-1----:R-:W-:Y:S05]  /*56e0*/  EXIT ;  /* 0x000000000000794d */ /* 0x002fea0003800000 */
.L_x_22:
[----:B------:R-:W-:-:S07]  /*56f0*/  MOV R20, R21 ;  /* 0x0000001500147202 */ /* 0x000fce0000000f00 */
.L_x_87:
[----:B----4-:R4:W3:Y:S02]  /*5700*/  SYNCS.PHASECHK.TRANS64.TRYWAIT P0, [R14+URZ+0xa0], R21 ;  /* 0x0000a0150e0075a7 */ /* 0x0108e400080011ff */
[----:B---3--:R-:W-:Y:S05]  /*5710*/  @!P0 NANOSLEEP.SYNCS 0x989680 ;  /* 0x009896800000895d */ /* 0x008fea0003900000 */
[----:B------:R-:W3:Y:S02]  /*5720*/  @!P0 SYNCS.PHASECHK.TRANS64 P0, [R14+URZ+0xa0], R21 ;  /* 0x0000a0150e0085a7 */ /* 0x000ee400080010ff */
[----:B---3--:R-:W-:Y:S05]  /*5730*/  @!P0 BRA `(.L_x_87) ;  /* 0xfffffffc00f08947 */ /* 0x008fea000383ffff */
[----:B------:R-:W-:Y:S05]  /*5740*/  BRA `(.L_x_88) ;  /* 0xffffffb800247947 */ /* 0x000fea000383ffff */
.L_x_24:
[----:B------:R-:W-:-:S07]  /*5750*/  MOV R7, R6 ;  /* 0x0000000600077202 */ /* 0x000fce0000000f00 */
.L_x_89:
[----:B--2---:R2:W3:Y:S02]  /*5760*/  SYNCS.PHASECHK.TRANS64.TRYWAIT P0, [R2+URZ+0xa0], R7 ;  /* 0x0000a007020075a7 */ /* 0x0044e400080011ff */
[----:B---3--:R-:W-:Y:S05]  /*5770*/  @!P0 NANOSLEEP.SYNCS 0x989680 ;  /* 0x009896800000895d */ /* 0x008fea0003900000 */
[----:B------:R-:W3:Y:S02]  /*5780*/  @!P0 SYNCS.PHASECHK.TRANS64 P0, [R2+URZ+0xa0], R7 ;  /* 0x0000a007020085a7 */ /* 0x000ee400080010ff */
[----:B---3--:R-:W-:Y:S05]  /*5790*/  @!P0 BRA `(.L_x_89) ;  /* 0xfffffffc00f08947 */ /* 0x008fea000383ffff */
[----:B------:R-:W-:Y:S05]  /*57a0*/  BRA `(.L_x_90) ;  /* 0xffffffb800d07947 */ /* 0x000fea000383ffff */
.L_x_25:
[----:B------:R-:W-:-:S07]  /*57b0*/  MOV R9, R8 ;  /* 0x0000000800097202 */ /* 0x000fce0000000f00 */
.L_x_91:
[----:B--2---:R2:W3:Y:S02]  /*57c0*/  SYNCS.PHASECHK.TRANS64.TRYWAIT P0, [R3+URZ+0xa0], R9 ;  /* 0x0000a009030075a7 */ /* 0x0044e400080011ff */
[----:B---3--:R-:W-:Y:S05]  /*57d0*/  @!P0 NANOSLEEP.SYNCS 0x989680 ;  /* 0x009896800000895d */ /* 0x008fea0003900000 */
[----:B------:R-:W3:Y:S02]  /*57e0*/  @!P0 SYNCS.PHASECHK.TRANS64 P0, [R3+URZ+0xa0], R9 ;  /* 0x0000a009030085a7 */ /* 0x000ee400080010ff */
[----:B---3--:R-:W-:Y:S05]  /*57f0*/  @!P0 BRA `(.L_x_91) ;  /* 0xfffffffc00f08947 */ /* 0x008fea000383ffff */
[----:B------:R-:W-:Y:S05]  /*5800*/  BRA `(.L_x_17) ;  /* 0xffffffbc00047947 */ /* 0x000fea000383ffff */
.L_x_27:
[----:B------:R-:W-:-:S07]  /*5810*/  MOV R0, UR34 ;  /* 0x0000002200007c02 */ /* 0x000fce0008000f00 */
.L_x_92:
[----:B---3--:R3:W4:Y:S02]  /*5820*/  SYNCS.PHASECHK.TRANS64.TRYWAIT P0, [R0+URZ+0x90], RZ ;  /* 0x000090ff000075a7 */ /* 0x00872400080011ff */
[----:B----4-:R-:W-:Y:S05]  /*5830*/  @!P0 NANOSLEEP.SYNCS 0x989680 ;  /* 0x009896800000895d */ /* 0x010fea0003900000 */
[----:B------:R-:W4:Y:S02]  /*5840*/  @!P0 SYNCS.PHASECHK.TRANS64 P0, [R0+URZ+0x90], RZ ;  /* 0x000090ff000085a7 */ /* 0x000f2400080010ff */
[----:B----4-:R-:W-:Y:S05]  /*5850*/  @!P0 BRA `(.L_x_92) ;  /* 0xfffffffc00f08947 */ /* 0x010fea000383ffff */
[----:B------:R-:W-:Y:S05]  /*5860*/  BRA `(.L_x_93) ;  /* 0xffffffbc00107947 */ /* 0x000fea000383ffff */
.L_x_30:
[----:B------:R-:W-:Y:S02]  /*5870*/  MOV R4, UR4 ;  /* 0x0000000400047c02 */ /* 0x000fe40008000f00 */
[----:B------:R-:W-:Y:S02]  /*5880*/  MOV R5, UR4 ;  /* 0x0000000400057c02 */ /* 0x000fe40008000f00 */
[----:B------:R-:W-:-:S07]  /*5890*/  MOV R0, UR5 ;  /* 0x0000000500007c02 */ /* 0x000fce0008000f00 */
.L_x_94:
[----:B-1----:R1:W3:Y:S02]  /*58a0*/  SYNCS.PHASECHK.TRANS64.TRYWAIT P0, [R0+URZ+0x38], R5 ;  /* 0x00003805000075a7 */ /* 0x0022e400080011ff */
[----:B---3--:R-:W-:Y:S05]  /*58b0*/  @!P0 NANOSLEEP.SYNCS 0x989680 ;  /* 0x009896800000895d */ /* 0x008fea0003900000 */
[----:B------:R-:W3:Y:S02]  /*58c0*/  @!P0 SYNCS.PHASECHK.TRANS64 P0, [R0+URZ+0x38], R5 ;  /* 0x00003805000085a7 */ /* 0x000ee400080010ff */
[----:B---3--:R-:W-:Y:S05]  /*58d0*/  @!P0 BRA `(.L_x_94) ;  /* 0xfffffffc00f08947 */ /* 0x008fea000383ffff */
[----:B------:R-:W-:Y:S05]  /*58e0*/  BRA `(.L_x_29) ;  /* 0xffffffbc00c47947 */ /* 0x000fea000383ffff */
.L_x_33:
[----:B------:R-:W-:-:S07]  /*58f0*/  MOV R5, R4 ;  /* 0x0000000400057202 */ /* 0x000fce0000000f00 */
.L_x_95:
[----:B--2---:R2:W3:Y:S02]  /*5900*/  SYNCS.PHASECHK.TRANS64.TRYWAIT P0, [R3+URZ+0x90], R5 ;  /* 0x00009005030075a7 */ /* 0x0044e400080011ff */
[----:B---3--:R-:W-:Y:S05]  /*5910*/  @!P0 NANOSLEEP.SYNCS 0x989680 ;  /* 0x009896800000895d */ /* 0x008fea0003900000 */
[----:B------:R-:W3:Y:S02]  /*5920*/  @!P0 SYNCS.PHASECHK.TRANS64 P0, [R3+URZ+0x90], R5 ;  /* 0x00009005030085a7 */ /* 0x000ee400080010ff */
[----:B---3--:R-:W-:Y:S05]  /*5930*/  @!P0 BRA `(.L_x_95) ;  /* 0xfffffffc00f08947 */ /* 0x008fea000383ffff */
[----:B------:R-:W-:Y:S05]  /*5940*/  BRA `(.L_x_96) ;  /* 0xffffffc000587947 */ /* 0x000fea000383ffff */
.L_x_35:
[----:B------:R-:W-:Y:S02]  /*5950*/  MOV R2, UR4 ;  /* 0x0000000400027c02 */ /* 0x000fe40008000f00 */
[----:B--2---:R-:W-:Y:S02]  /*5960*/  MOV R3, UR4 ;  /* 0x0000000400037c02 */ /* 0x004fe40008000f00 */
[----:B------:R-:W-:-:S07]  /*5970*/  MOV R0, UR5 ;  /* 0x0000000500007c02 */ /* 0x000fce0008000f00 */
.L_x_97:
[----:B-1----:R1:W2:Y:S02]  /*5980*/  SYNCS.PHASECHK.TRANS64.TRYWAIT P0, [R0+URZ+0x38], R3 ;  /* 0x00003803000075a7 */ /* 0x0022a400080011ff */
[----:B--2---:R-:W-:Y:S05]  /*5990*/  @!P0 NANOSLEEP.SYNCS 0x989680 ;  /* 0x009896800000895d */ /* 0x004fea0003900000 */
[----:B------:R-:W2:Y:S02]  /*59a0*/  @!P0 SYNCS.PHASECHK.TRANS64 P0, [R0+URZ+0x38], R3 ;  /* 0x00003803000085a7 */ /* 0x000ea400080010ff */
[----:B--2---:R-:W-:Y:S05]  /*59b0*/  @!P0 BRA `(.L_x_97) ;  /* 0xfffffffc00f08947 */ /* 0x004fea000383ffff */
[----:B------:R-:W-:Y:S05]  /*59c0*/  BRA `(.L_x_98) ;  /* 0xffffffc000f07947 */ /* 0x000fea000383ffff */
.L_x_37:
[----:B------:R-:W-:-:S07]  /*59d0*/  MOV R2, UR12 ;  /* 0x0000000c00027c02 */ /* 0x000fce0008000f00 */
.L_x_99:
[----:B-1----:R1:W3:Y:S02]  /*59e0*/  SYNCS.PHASECHK.TRANS64.TRYWAIT P0, [R2+URZ+0x90], RZ ;  /* 0x000090ff020075a7 */ /* 0x0022e400080011ff */
[----:B---3--:R-:W-:Y:S05]  /*59f0*/  @!P0 NANOSLEEP.SYNCS 0x989680 ;  /* 0x009896800000895d */ /* 0x008fea0003900000 */
[----:B------:R-:W3:Y:S02]  /*5a00*/  @!P0 SYNCS.PHASECHK.TRANS64 P0, [R2+URZ+0x90], RZ ;  /* 0x000090ff020085a7 */ /* 0x000ee400080010ff */
[----:B---3--:R-:W-:Y:S05]  /*5a10*/  @!P0 BRA `(.L_x_99) ;  /* 0xfffffffc00f08947 */ /* 0x008fea000383ffff */
[----:B------:R-:W-:Y:S05]  /*5a20*/  BRA `(.L_x_100) ;  /* 0xffffffc400107947 */ /* 0x000fea000383ffff */
.L_x_40:
[----:B------:R-:W-:Y:S02]  /*5a30*/  MOV R2, UR13 ;  /* 0x0000000d00027c02 */ /* 0x000fe40008000f00 */
[----:B------:R-:W-:Y:S02]  /*5a40*/  MOV R3, UR13 ;  /* 0x0000000d00037c02 */ /* 0x000fe40008000f00 */
[----:B------:R-:W-:-:S07]  /*5a50*/  MOV R0, UR17 ;  /* 0x0000001100007c02 */ /* 0x000fce0008000f00 */
.L_x_101:
[----:B-1----:R1:W2:Y:S02]  /*5a60*/  SYNCS.PHASECHK.TRANS64.TRYWAIT P0, [R0+URZ+0x80], R3 ;  /* 0x00008003000075a7 */ /* 0x0022a400080011ff */
[----:B--2---:R-:W-:Y:S05]  /*5a70*/  @!P0 NANOSLEEP.SYNCS 0x989680 ;  /* 0x009896800000895d */ /* 0x004fea0003900000 */
[----:B------:R-:W2:Y:S02]  /*5a80*/  @!P0 SYNCS.PHASECHK.TRANS64 P0, [R0+URZ+0x80], R3 ;  /* 0x00008003000085a7 */ /* 0x000ea400080010ff */
[----:B--2---:R-:W-:Y:S05]  /*5a90*/  @!P0 BRA `(.L_x_101) ;  /* 0xfffffffc00f08947 */ /* 0x004fea000383ffff */
[----:B------:R-:W-:Y:S05]  /*5aa0*/  BRA `(.L_x_39) ;  /* 0xffffffc800687947 */ /* 0x000fea000383ffff */
.L_x_43:
[----:B------:R-:W-:Y:S02]  /*5ab0*/  MOV R2, UR25 ;  /* 0x0000001900027c02 */ /* 0x000fe40008000f00 */
[----:B------:R-:W-:Y:S02]  /*5ac0*/  MOV R3, UR25 ;  /* 0x0000001900037c02 */ /* 0x000fe40008000f00 */
[----:B------:R-:W-:Y:S07]  /*5ad0*/  MOV R0, UR13 ;  /* 0x0000000d00007c02 */ /* 0x000fee0008000f00 */
.L_x_102:
[----:B-1----:R1:W2:Y:S02]  /*5ae0*/  SYNCS.PHASECHK.TRANS64.TRYWAIT P0, [R0+URZ], R3 ;  /* 0x00000003000075a7 */ /* 0x0022a400080011ff */
[----:B--2---:R-:W-:Y:S05]  /*5af0*/  @!P0 NANOSLEEP.SYNCS 0x989680 ;  /* 0x009896800000895d */ /* 0x004fea0003900000 */
[----:B------:R-:W2:Y:S02]  /*5b00*/  @!P0 SYNCS.PHASECHK.TRANS64 P0, [R0+URZ], R3 ;  /* 0x00000003000085a7 */ /* 0x000ea400080010ff */
[----:B--2---:R-:W-:Y:S05]  /*5b10*/  @!P0 BRA `(.L_x_102) ;  /* 0xfffffffc00f08947 */ /* 0x004fea000383ffff */
[----:B------:R-:W-:Y:S05]  /*5b20*/  BRA `(.L_x_42) ;  /* 0xffffffc800cc7947 */ /* 0x000fea000383ffff */
.L_x_46:
[-C--:B------:R-:W-:Y:S02]  /*5b30*/  MOV R6, R3.reuse ;  /* 0x0000000300067202 */ /* 0x080fe40000000f00 */
[----:B------:R-:W-:-:S07]  /*5b40*/  MOV R7, R3 ;  /* 0x0000000300077202 */ /* 0x000fce0000000f00 */
.L_x_103:
[----:B--2---:R2:W3:Y:S02]  /*5b50*/  SYNCS.PHASECHK.TRANS64.TRYWAIT P0, [R2+URZ+0x90], R7 ;  /* 0x00009007020075a7 */ /* 0x0044e400080011ff */
[----:B---3--:R-:W-:Y:S05]  /*5b60*/  @!P0 NANOSLEEP.SYNCS 0x989680 ;  /* 0x009896800000895d */ /* 0x008fea0003900000 */
[----:B------:R-:W3:Y:S02]  /*5b70*/  @!P0 SYNCS.PHASECHK.TRANS64 P0, [R2+URZ+0x90], R7 ;  /* 0x00009007020085a7 */ /* 0x000ee400080010ff */
[----:B---3--:R-:W-:Y:S05]  /*5b80*/  @!P0 BRA `(.L_x_103) ;  /* 0xfffffffc00f08947 */ /* 0x008fea000383ffff */
[----:B------:R-:W-:Y:S05]  /*5b90*/  BRA `(.L_x_104) ;  /* 0xffffffcc00687947 */ /* 0x000fea000383ffff */
.L_x_61:
[----:B------:R-:W-:-:S07]  /*5ba0*/  MOV R15, R14 ;  /* 0x0000000e000f7202 */ /* 0x000fce0000000f00 */
.L_x_105:
[----:B-1----:R1:W2:Y:S02]  /*5bb0*/  SYNCS.PHASECHK.TRANS64.TRYWAIT P0, [R3+URZ], R15 ;  /* 0x0000000f030075a7 */ /* 0x0022a400080011ff */
[----:B--2---:R-:W-:Y:S05]  /*5bc0*/  @!P0 NANOSLEEP.SYNCS 0x989680 ;  /* 0x009896800000895d */ /* 0x004fea0003900000 */
[----:B------:R-:W2:Y:S02]  /*5bd0*/  @!P0 SYNCS.PHASECHK.TRANS64 P0, [R3+URZ], R15 ;  /* 0x0000000f030085a7 */ /* 0x000ea400080010ff */
[----:B--2---:R-:W-:Y:S05]  /*5be0*/  @!P0 BRA `(.L_x_105) ;  /* 0xfffffffc00f08947 */ /* 0x004fea000383ffff */
[----:B------:R-:W-:Y:S05]  /*5bf0*/  BRA `(.L_x_60) ;  /* 0xffffffd4003c7947 */ /* 0x000fea000383ffff */
.L_x_64:
[----:B------:R-:W-:-:S07]  /*5c00*/  MOV R9, R8 ;  /* 0x0000000800097202 */ /* 0x000fce0000000f00 */
.L_x_106:
[----:B-1----:R1:W2:Y:S02]  /*5c10*/  SYNCS.PHASECHK.TRANS64.TRYWAIT P0, [R3+URZ], R9 ;  /* 0x00000009030075a7 */ /* 0x0022a400080011ff */
[----:B--2---:R-:W-:Y:S05]  /*5c20*/  @!P0 NANOSLEEP.SYNCS 0x989680 ;  /* 0x009896800000895d */ /* 0x004fea0003900000 */
[----:B------:R-:W2:Y:S02]  /*5c30*/  @!P0 SYNCS.PHASECHK.TRANS64 P0, [R3+URZ], R9 ;  /* 0x00000009030085a7 */ /* 0x000ea400080010ff */
[----:B--2---:R-:W-:Y:S05]  /*5c40*/  @!P0 BRA `(.L_x_106) ;  /* 0xfffffffc00f08947 */ /* 0x004fea000383ffff */
[----:B------:R-:W-:Y:S05]  /*5c50*/  BRA `(.L_x_63) ;  /* 0xffffffd400a47947 */ /* 0x000fea000383ffff */
.L_x_65:
[----:B-1----:R1:W3:Y:S02]  /*5c60*/  SYNCS.PHASECHK.TRANS64.TRYWAIT P0, [R87+URZ+0x90], RZ ;  /* 0x000090ff570075a7 */ /* 0x0022e400080011ff */
[----:B---3--:R-:W-:Y:S05]  /*5c70*/  @!P0 NANOSLEEP.SYNCS 0x989680 ;  /* 0x009896800000895d */ /* 0x008fea0003900000 */
[----:B------:R-:W3:Y:S02]  /*5c80*/  @!P0 SYNCS.PHASECHK.TRANS64 P0, [R87+URZ+0x90], RZ ;  /* 0x000090ff570085a7 */ /* 0x000ee400080010ff */
[----:B---3--:R-:W-:Y:S05]  /*5c90*/  @!P0 BRA `(.L_x_65) ;  /* 0xfffffffc00f08947 */ /* 0x008fea000383ffff */
[----:B------:R-:W-:Y:S05]  /*5ca0*/  BRA `(.L_x_107) ;  /* 0xffffffd800087947 */ /* 0x000fea000383ffff */
.L_x_67:
[----:B------:R-:W-:-:S07]  /*5cb0*/  MOV R2, R3 ;  /* 0x0000000300027202 */ /* 0x000fce0000000f00 */
.L_x_108:
[----:B--2---:R2:W3:Y:S02]  /*5cc0*/  SYNCS.PHASECHK.TRANS64.TRYWAIT P1, [R126+URZ+0x70], R3 ;  /* 0x000070037e0075a7 */ /* 0x0044e400080211ff */
[----:B---3--:R-:W-:Y:S05]  /*5cd0*/  @!P1 NANOSLEEP.SYNCS 0x989680 ;  /* 0x009896800000995d */ /* 0x008fea0003900000 */
[----:B------:R-:W3:Y:S02]  /*5ce0*/  @!P1 SYNCS.PHASECHK.TRANS64 P1, [R126+URZ+0x70], R3 ;  /* 0x000070037e0095a7 */ /* 0x000ee400080210ff */
[----:B---3--:R-:W-:Y:S05]  /*5cf0*/  @!P1 BRA `(.L_x_108) ;  /* 0xfffffffc00f09947 */ /* 0x008fea000383ffff */
[----:B------:R-:W-:Y:S05]  /*5d00*/  BRA `(.L_x_109) ;  /* 0xffffffdc00287947 */ /* 0x000fea000383ffff */
.L_x_75:
[----:B------:R-:W-:-:S07]  /*5d10*/  MOV R5, R4 ;  /* 0x0000000400057202 */ /* 0x000fce0000000f00 */
.L_x_110:
[----:B-1----:R1:W2:Y:S02]  /*5d20*/  SYNCS.PHASECHK.TRANS64.TRYWAIT P0, [R3+URZ+0x90], R5 ;  /* 0x00009005030075a7 */ /* 0x0022a400080011ff */
[----:B--2---:R-:W-:Y:S05]  /*5d30*/  @!P0 NANOSLEEP.SYNCS 0x989680 ;  /* 0x009896800000895d */ /* 0x004fea0003900000 */
[----:B------:R-:W2:Y:S02]  /*5d40*/  @!P0 SYNCS.PHASECHK.TRANS64 P0, [R3+URZ+0x90], R5 ;  /* 0x00009005030085a7 */ /* 0x000ea400080010ff */
[----:B--2---:R-:W-:Y:S05]  /*5d50*/  @!P0 BRA `(.L_x_110) ;  /* 0xfffffffc00f08947 */ /* 0x004fea000383ffff */
[----:B------:R-:W-:Y:S05]  /*5d60*/  BRA `(.L_x_111) ;  /* 0xfffffff000907947 */ /* 0x000fea000383ffff */
.L_x_82:
[----:B-1----:R1:W2:Y:S02]  /*5d70*/  SYNCS.PHASECHK.TRANS64.TRYWAIT P0, [R87+URZ+0xb0], RZ ;  /* 0x0000b0ff570075a7 */ /* 0x0022a400080011ff */
[----:B--2---:R-:W-:Y:S05]  /*5d80*/  @!P0 NANOSLEEP.SYNCS 0x989680 ;  /* 0x009896800000895d */ /* 0x004fea0003900000 */
[----:B------:R-:W2:Y:S02]  /*5d90*/  @!P0 SYNCS.PHASECHK.TRANS64 P0, [R87+URZ+0xb0], RZ ;  /* 0x0000b0ff570085a7 */ /* 0x000ea400080010ff */
[----:B--2---:R-:W-:Y:S05]  /*5da0*/  @!P0 BRA `(.L_x_82) ;  /* 0xfffffffc00f08947 */ /* 0x004fea000383ffff */
[----:B------:R-:W-:Y:S05]  /*5db0*/  BRA `(.L_x_112) ;  /* 0xfffffff400587947 */ /* 0x000fea000383ffff */
        .weak           $__internal_0_$__cuda_sm10x_tcgen05_guardrail_trap_col_being_dealloced_not_returned_by_alloc
        .type           $__internal_0_$__cuda_sm10x_tcgen05_guardrail_trap_col_being_dealloced_not_returned_by_alloc,@function
        .size           $__internal_0_$__cuda_sm10x_tcgen05_guardrail_trap_col_being_dealloced_not_returned_by_alloc,($__internal_1_$__cuda_sm10x_tcgen05_guardrail_trap_phase_invalid_during_alloc - $__internal_0_$__cuda_sm10x_tcgen05_guardrail_trap_col_being_dealloced_not_returned_by_alloc)
$__internal_0_$__cuda_sm10x_tcgen05_guardrail_trap_col_being_dealloced_not_returned_by_alloc:
[----:B------:R-:W-:Y:S05]  /*5dc0*/  BPT.TRAP 0x1 ;  /* 0x000000040000795c */ /* 0x000fea0000300000 */
[----:B------:R-:W-:-:S04]  /*5dd0*/  HFMA2 R3, -RZ, RZ, 0, 0 ;  /* 0x00000000ff037431 */ /* 0x000fc800000001ff */
[----:B------:R-:W-:Y:S05]  /*5de0*/  RET.REL.NODEC R2 `(kernel_cutlass_kernel_cudnngrouped_gemmgrouped_gemm_swiglugrouped_gemm_swiglu_quantBlockScaledContiguousGroupedGemmKernel_object_at__TiledMMA_ThrLayoutVMNK21111000_PermutationMNK____MMAAt_0) ;  /* 0xffffffa002847950 */ /* 0x000fea0003c3ffff */
        .weak           $__internal_1_$__cuda_sm10x_tcgen05_guardrail_trap_phase_invalid_during_alloc
        .type           $__internal_1_$__cuda_sm10x_tcgen05_guardrail_trap_phase_invalid_during_alloc,@function
        .size           $__internal_1_$__cuda_sm10x_tcgen05_guardrail_trap_phase_invalid_during_alloc,($__internal_2_$__cuda_sm10x_tcgen05_guardrail_trap_unallocated_columns_being_dealloced - $__internal_1_$__cuda_sm10x_tcgen05_guardrail_trap_phase_invalid_during_alloc)
$__internal_1_$__cuda_sm10x_tcgen05_guardrail_trap_phase_invalid_during_alloc:
[----:B------:R-:W-:Y:S05]  /*5df0*/  BPT.TRAP 0x1 ;  /* 0x000000040000795c */ /* 0x000fea0000300000 */
[----:B------:R-:W-:-:S04]  /*5e00*/  MOV R3, 0x0 ;  /* 0x0000000000037802 */ /* 0x000fc80000000f00 */
[----:B------:R-:W-:Y:S05]  /*5e10*/  RET.REL.NODEC R2 `(kernel_cutlass_kernel_cudnngrouped_gemmgrouped_gemm_swiglugrouped_gemm_swiglu_quantBlockScaledContiguousGroupedGemmKernel_object_at__TiledMMA_ThrLayoutVMNK21111000_PermutationMNK____MMAAt_0) ;  /* 0xffffffa002787950 */ /* 0x000fea0003c3ffff */
        .weak           $__internal_2_$__cuda_sm10x_tcgen05_guardrail_trap_unallocated_columns_being_dealloced
        .type           $__internal_2_$__cuda_sm10x_tcgen05_guardrail_trap_unallocated_columns_being_dealloced,@function
        .size           $__internal_2_$__cuda_sm10x_tcgen05_guardrail_trap_unallocated_columns_being_dealloced,(.L_x_116 - $__internal_2_$__cuda_sm10x_tcgen05_guardrail_trap_unallocated_columns_being_dealloced)
$__internal_2_$__cuda_sm10x_tcgen05_guardrail_trap_unallocated_columns_being_dealloced:
[----:B------:R-:W-:Y:S05]  /*5e20*/  BPT.TRAP 0x1 ;  /* 0x000000040000795c */ /* 0x000fea0000300000 */
[----:B------:R-:W-:-:S04]  /*5e30*/  HFMA2 R3, -RZ, RZ, 0, 0 ;  /* 0x00000000ff037431 */ /* 0x000fc800000001ff */
[----:B------:R-:W-:Y:S05]  /*5e40*/  RET.REL.NODEC R2 `(kernel_cutlass_kernel_cudnngrouped_gemmgrouped_gemm_swiglugrouped_gemm_swiglu_quantBlockScaledContiguousGroupedGemmKernel_object_at__TiledMMA_ThrLayoutVMNK21111000_PermutationMNK____MMAAt_0) ;  /* 0xffffffa0026c7950 */ /* 0x000fea0003c3ffff */
.L_x_113:
[----:B------:R-:W-:-:S00]  /*5e50*/  BRA `(.L_x_113) ;  /* 0xfffffffc00fc7947 */ /* 0x000fc0000383ffff */
[----:B------:R-:W-:-:S00]  /*5e60*/  NOP ;  /* 0x0000000000007918 */ /* 0x000fc00000000000 */
        /* <DEDUP_REMOVED lines=9> */
.L_x_116:


//--------------------- .nv.shared.kernel_cutlass_kernel_cudnngrouped_gemmgrouped_gemm_swiglugrouped_gemm_swiglu_quantBlockScaledContiguousGroupedGemmKernel_object_at__TiledMMA_ThrLayoutVMNK21111000_PermutationMNK____MMAAt_0 --------------------------
	.section	.nv.shared.kernel_cutlass_kernel_cudnngrouped_gemmgrouped_gemm_swiglugrouped_gemm_swiglu_quantBlockScaledContiguousGroupedGemmKernel_object_at__TiledMMA_ThrLayoutVMNK21111000_PermutationMNK____MMAAt_0,"aw",@nobits
	.sectionflags	@""
	.align	1024
	.zero		1024


//--------------------- .nv.shared.reserved.0     --------------------------
	.section	.nv.shared.reserved.0,"aw",@nobits
	.align	8
	.weak		__nv_reservedSMEM_offset_0_alias
	.size		__nv_reservedSMEM_offset_0_alias, 0, 64
	.other		__nv_reservedSMEM_offset_0_alias,@"STO_CUDA_RESERVED_SHARED STV_DEFAULT"
__nv_reservedSMEM_offset_0_alias:
	.zero		0
.nv.shared.reserved.0:
	.zero		64
	.weak		__nv_reservedSMEM_allocation_phase
	.type		__nv_reservedSMEM_allocation_phase,@object
	.size		__nv_reservedSMEM_allocation_phase,(.L_0 - __nv_reservedSMEM_allocation_phase)
__nv_reservedSMEM_allocation_phase:
	.zero		1
.L_0:
	.zero		7
	.weak		__nv_reservedSMEM_devtool_atexit_pc
	.type		__nv_reservedSMEM_devtool_atexit_pc,@object
	.size		__nv_reservedSMEM_devtool_atexit_pc,(__nv_reservedSMEM_allocation_mask - __nv_reservedSMEM_devtool_atexit_pc)
__nv_reservedSMEM_devtool_atexit_pc:
	.zero		8
	.weak		__nv_reservedSMEM_allocation_mask
	.type		__nv_reservedSMEM_allocation_mask,@object
	.size		__nv_reservedSMEM_allocation_mask,(.L_2 - __nv_reservedSMEM_allocation_mask)
__nv_reservedSMEM_allocation_mask:
	.zero		4
.L_2:
	.zero		4
	.weak		__nv_reservedSMEM_tmem_allocation_pipeline_mbarrier
	.type		__nv_reservedSMEM_tmem_allocation_pipeline_mbarrier,@object
	.size		__nv_reservedSMEM_tmem_allocation_pipeline_mbarrier,(__nv_reservedSMEM_tmem_allocation_pipeline_mbarrier_parity - __nv_reservedSMEM_tmem_allocation_pipeline_mbarrier)
__nv_reservedSMEM_tmem_allocation_pipeline_mbarrier:
	.zero		8
	.weak		__nv_reservedSMEM_tmem_allocation_pipeline_mbarrier_parity
	.type		__nv_reservedSMEM_tmem_allocation_pipeline_mbarrier_parity,@object
	.size		__nv_reservedSMEM_tmem_allocation_pipeline_mbarrier_parity,(.L_4 - __nv_reservedSMEM_tmem_allocation_pipeline_mbarrier_parity)
__nv_reservedSMEM_tmem_allocation_pipeline_mbarrier_parity:
	.zero		4
.L_4:


//--------------------- .nv.constant0.kernel_cutlass_kernel_cudnngrouped_gemmgrouped_gemm_swiglugrouped_gemm_swiglu_quantBlockScaledContiguousGroupedGemmKernel_object_at__TiledMMA_ThrLayoutVMNK21111000_PermutationMNK____MMAAt_0 --------------------------
	.section	.nv.constant0.kernel_cutlass_kernel_cudnngrouped_gemmgrouped_gemm_swiglugrouped_gemm_swiglu_quantBlockScaledContiguousGroupedGemmKernel_object_at__TiledMMA_ThrLayoutVMNK21111000_PermutationMNK____MMAAt_0,"a",@progbits
	.sectionflags	@""
	.align	4
.nv.constant0.kernel_cutlass_kernel_cudnngrouped_gemmgrouped_gemm_swiglugrouped_gemm_swiglu_quantBlockScaledContiguousGroupedGemmKernel_object_at__TiledMMA_ThrLayoutVMNK21111000_PermutationMNK____MMAAt_0:
	.zero		1924


//--------------------- SYMBOLS --------------------------

	.type		.nv.reservedSmem.offset0,@object
	.size		.nv.reservedSmem.offset0,0x4
	.type		.nv.reservedSmem.cap,@object
	.size		.nv.reservedSmem.cap,0x4
